//
// Generated by NVIDIA NVVM Compiler
//
// Compiler Build ID: CL-36424714
// Cuda compilation tools, release 13.0, V13.0.88
// Based on NVVM 20.0.0
//

.version 9.0
.target sm_100
.address_size 64

	// .globl	_Z21initialize_boundariesPfS_fiiii
.func  (.param .align 16 .b8 func_retval0[16]) __internal_trig_reduction_slowpathd
(
	.param .b64 __internal_trig_reduction_slowpathd_param_0
)
;
.global .align 8 .b8 __cudart_i2opi_d[144] = {8, 93, 141, 31, 177, 95, 251, 107, 234, 146, 82, 138, 247, 57, 7, 61, 123, 241, 229, 235, 199, 186, 39, 117, 45, 234, 95, 158, 102, 63, 70, 79, 183, 9, 203, 39, 207, 126, 54, 109, 31, 109, 10, 90, 139, 17, 47, 239, 15, 152, 5, 222, 255, 151, 248, 31, 59, 40, 249, 189, 139, 95, 132, 156, 244, 57, 83, 131, 57, 214, 145, 57, 65, 126, 95, 180, 38, 112, 156, 233, 132, 68, 187, 46, 245, 53, 130, 232, 62, 167, 41, 177, 28, 235, 29, 254, 28, 146, 209, 9, 234, 46, 73, 6, 224, 210, 77, 66, 58, 110, 36, 183, 97, 197, 187, 222, 171, 99, 81, 254, 65, 144, 67, 60, 153, 149, 98, 219, 192, 221, 52, 245, 209, 87, 39, 252, 41, 21, 68, 78, 110, 131, 249, 162};
.global .align 16 .b8 __cudart_sin_cos_coeffs[128] = {70, 210, 176, 44, 241, 229, 90, 190, 146, 227, 172, 105, 227, 29, 199, 62, 161, 98, 219, 25, 160, 1, 42, 191, 24, 8, 17, 17, 17, 17, 129, 63, 84, 85, 85, 85, 85, 85, 197, 191, 0, 0, 0, 0, 0, 0, 0, 0, 0, 0, 0, 0, 0, 0, 0, 0, 100, 129, 253, 32, 131, 255, 168, 189, 40, 133, 239, 193, 167, 238, 33, 62, 217, 230, 6, 142, 79, 126, 146, 190, 233, 188, 221, 25, 160, 1, 250, 62, 71, 93, 193, 22, 108, 193, 86, 191, 81, 85, 85, 85, 85, 85, 165, 63, 0, 0, 0, 0, 0, 0, 224, 191, 0, 0, 0, 0, 0, 0, 240, 63};

.visible .entry _Z21initialize_boundariesPfS_fiiii(
	.param .u64 .ptr .align 1 _Z21initialize_boundariesPfS_fiiii_param_0,
	.param .u64 .ptr .align 1 _Z21initialize_boundariesPfS_fiiii_param_1,
	.param .f32 _Z21initialize_boundariesPfS_fiiii_param_2,
	.param .u32 _Z21initialize_boundariesPfS_fiiii_param_3,
	.param .u32 _Z21initialize_boundariesPfS_fiiii_param_4,
	.param .u32 _Z21initialize_boundariesPfS_fiiii_param_5,
	.param .u32 _Z21initialize_boundariesPfS_fiiii_param_6
)
{
	.reg .pred 	%p<7>;
	.reg .b32 	%r<26>;
	.reg .b32 	%f<3>;
	.reg .b64 	%rd<15>;
	.reg .b64 	%fd<39>;

	ld.param.u64 	%rd3, [_Z21initialize_boundariesPfS_fiiii_param_0];
	ld.param.u64 	%rd4, [_Z21initialize_boundariesPfS_fiiii_param_1];
	ld.param.f32 	%f1, [_Z21initialize_boundariesPfS_fiiii_param_2];
	ld.param.u32 	%r9, [_Z21initialize_boundariesPfS_fiiii_param_3];
	ld.param.u32 	%r10, [_Z21initialize_boundariesPfS_fiiii_param_4];
	ld.param.u32 	%r11, [_Z21initialize_boundariesPfS_fiiii_param_5];
	ld.param.u32 	%r12, [_Z21initialize_boundariesPfS_fiiii_param_6];
	mov.u32 	%r13, %ctaid.x;
	mov.u32 	%r1, %ntid.x;
	mov.u32 	%r14, %tid.x;
	mad.lo.s32 	%r24, %r13, %r1, %r14;
	setp.ge.s32 	%p1, %r24, %r11;
	@%p1 bra 	$L__BB0_7;
	cvt.f64.f32 	%fd9, %f1;
	add.f64 	%fd1, %fd9, %fd9;
	add.s32 	%r15, %r12, -1;
	cvt.rn.f64.s32 	%fd2, %r15;
	mov.u32 	%r16, %nctaid.x;
	mul.lo.s32 	%r3, %r1, %r16;
	cvta.to.global.u64 	%rd1, %rd4;
	cvta.to.global.u64 	%rd2, %rd3;
	mov.u64 	%rd7, __cudart_sin_cos_coeffs;
	mul.wide.s32 	%rd11, %r10, 4;
$L__BB0_2:
	add.s32 	%r17, %r24, %r9;
	cvt.rn.f64.s32 	%fd10, %r17;
	mul.f64 	%fd11, %fd1, %fd10;
	div.rn.f64 	%fd3, %fd11, %fd2;
	abs.f64 	%fd4, %fd3;
	setp.neu.f64 	%p2, %fd4, 0d7FF0000000000000;
	@%p2 bra 	$L__BB0_4;
	mov.f64 	%fd17, 0d0000000000000000;
	mul.rn.f64 	%fd38, %fd3, %fd17;
	mov.b32 	%r25, 0;
	bra.uni 	$L__BB0_6;
$L__BB0_4:
	mul.f64 	%fd12, %fd3, 0d3FE45F306DC9C883;
	cvt.rni.s32.f64 	%r25, %fd12;
	cvt.rn.f64.s32 	%fd13, %r25;
	fma.rn.f64 	%fd14, %fd13, 0dBFF921FB54442D18, %fd3;
	fma.rn.f64 	%fd15, %fd13, 0dBC91A62633145C00, %fd14;
	fma.rn.f64 	%fd38, %fd13, 0dB97B839A252049C0, %fd15;
	setp.ltu.f64 	%p3, %fd4, 0d41E0000000000000;
	@%p3 bra 	$L__BB0_6;
	{ // callseq 0, 0
	.param .b64 param0;
	st.param.f64 	[param0], %fd3;
	.param .align 16 .b8 retval0[16];
	call.uni (retval0), 
	__internal_trig_reduction_slowpathd, 
	(
	param0
	);
	ld.param.f64 	%fd38, [retval0];
	ld.param.b32 	%r25, [retval0+8];
	} // callseq 0
$L__BB0_6:
	shl.b32 	%r20, %r25, 6;
	cvt.u64.u32 	%rd5, %r20;
	and.b64  	%rd6, %rd5, 64;
	add.s64 	%rd8, %rd7, %rd6;
	mul.rn.f64 	%fd18, %fd38, %fd38;
	and.b32  	%r21, %r25, 1;
	setp.eq.b32 	%p4, %r21, 1;
	selp.f64 	%fd19, 0dBDA8FF8320FD8164, 0d3DE5DB65F9785EBA, %p4;
	ld.global.nc.v2.f64 	{%fd20, %fd21}, [%rd8];
	fma.rn.f64 	%fd22, %fd19, %fd18, %fd20;
	fma.rn.f64 	%fd23, %fd22, %fd18, %fd21;
	ld.global.nc.v2.f64 	{%fd24, %fd25}, [%rd8+16];
	fma.rn.f64 	%fd26, %fd23, %fd18, %fd24;
	fma.rn.f64 	%fd27, %fd26, %fd18, %fd25;
	ld.global.nc.v2.f64 	{%fd28, %fd29}, [%rd8+32];
	fma.rn.f64 	%fd30, %fd27, %fd18, %fd28;
	fma.rn.f64 	%fd31, %fd30, %fd18, %fd29;
	fma.rn.f64 	%fd32, %fd31, %fd38, %fd38;
	fma.rn.f64 	%fd33, %fd31, %fd18, 0d3FF0000000000000;
	selp.f64 	%fd34, %fd33, %fd32, %p4;
	and.b32  	%r22, %r25, 2;
	setp.eq.s32 	%p5, %r22, 0;
	mov.f64 	%fd35, 0d0000000000000000;
	sub.f64 	%fd36, %fd35, %fd34;
	selp.f64 	%fd37, %fd34, %fd36, %p5;
	cvt.rn.f32.f64 	%f2, %fd37;
	mul.lo.s32 	%r23, %r24, %r10;
	mul.wide.s32 	%rd9, %r23, 4;
	add.s64 	%rd10, %rd1, %rd9;
	st.global.f32 	[%rd10], %f2;
	add.s64 	%rd12, %rd10, %rd11;
	st.global.f32 	[%rd12+-4], %f2;
	add.s64 	%rd13, %rd2, %rd9;
	st.global.f32 	[%rd13], %f2;
	add.s64 	%rd14, %rd13, %rd11;
	st.global.f32 	[%rd14+-4], %f2;
	add.s32 	%r24, %r24, %r3;
	setp.lt.s32 	%p6, %r24, %r11;
	@%p6 bra 	$L__BB0_2;
$L__BB0_7:
	ret;

}
	// .globl	_Z13jacobi_kernelILi16ELi16EEvPfPKfiiiS0_iS0_iiPiS3_S3_S3_
.visible .entry _Z13jacobi_kernelILi16ELi16EEvPfPKfiiiS0_iS0_iiPiS3_S3_S3_(
	.param .u64 .ptr .align 1 _Z13jacobi_kernelILi16ELi16EEvPfPKfiiiS0_iS0_iiPiS3_S3_S3__param_0,
	.param .u64 .ptr .align 1 _Z13jacobi_kernelILi16ELi16EEvPfPKfiiiS0_iS0_iiPiS3_S3_S3__param_1,
	.param .u32 _Z13jacobi_kernelILi16ELi16EEvPfPKfiiiS0_iS0_iiPiS3_S3_S3__param_2,
	.param .u32 _Z13jacobi_kernelILi16ELi16EEvPfPKfiiiS0_iS0_iiPiS3_S3_S3__param_3,
	.param .u32 _Z13jacobi_kernelILi16ELi16EEvPfPKfiiiS0_iS0_iiPiS3_S3_S3__param_4,
	.param .u64 .ptr .align 1 _Z13jacobi_kernelILi16ELi16EEvPfPKfiiiS0_iS0_iiPiS3_S3_S3__param_5,
	.param .u32 _Z13jacobi_kernelILi16ELi16EEvPfPKfiiiS0_iS0_iiPiS3_S3_S3__param_6,
	.param .u64 .ptr .align 1 _Z13jacobi_kernelILi16ELi16EEvPfPKfiiiS0_iS0_iiPiS3_S3_S3__param_7,
	.param .u32 _Z13jacobi_kernelILi16ELi16EEvPfPKfiiiS0_iS0_iiPiS3_S3_S3__param_8,
	.param .u32 _Z13jacobi_kernelILi16ELi16EEvPfPKfiiiS0_iS0_iiPiS3_S3_S3__param_9,
	.param .u64 .ptr .align 1 _Z13jacobi_kernelILi16ELi16EEvPfPKfiiiS0_iS0_iiPiS3_S3_S3__param_10,
	.param .u64 .ptr .align 1 _Z13jacobi_kernelILi16ELi16EEvPfPKfiiiS0_iS0_iiPiS3_S3_S3__param_11,
	.param .u64 .ptr .align 1 _Z13jacobi_kernelILi16ELi16EEvPfPKfiiiS0_iS0_iiPiS3_S3_S3__param_12,
	.param .u64 .ptr .align 1 _Z13jacobi_kernelILi16ELi16EEvPfPKfiiiS0_iS0_iiPiS3_S3_S3__param_13
)
{
	.reg .pred 	%p<20>;
	.reg .b32 	%r<68>;
	.reg .b32 	%f<25>;
	.reg .b64 	%rd<50>;

	ld.param.u64 	%rd14, [_Z13jacobi_kernelILi16ELi16EEvPfPKfiiiS0_iS0_iiPiS3_S3_S3__param_0];
	ld.param.u32 	%r14, [_Z13jacobi_kernelILi16ELi16EEvPfPKfiiiS0_iS0_iiPiS3_S3_S3__param_2];
	ld.param.u32 	%r15, [_Z13jacobi_kernelILi16ELi16EEvPfPKfiiiS0_iS0_iiPiS3_S3_S3__param_3];
	ld.param.u32 	%r16, [_Z13jacobi_kernelILi16ELi16EEvPfPKfiiiS0_iS0_iiPiS3_S3_S3__param_4];
	ld.param.u32 	%r17, [_Z13jacobi_kernelILi16ELi16EEvPfPKfiiiS0_iS0_iiPiS3_S3_S3__param_6];
	ld.param.u32 	%r18, [_Z13jacobi_kernelILi16ELi16EEvPfPKfiiiS0_iS0_iiPiS3_S3_S3__param_8];
	ld.param.u32 	%r19, [_Z13jacobi_kernelILi16ELi16EEvPfPKfiiiS0_iS0_iiPiS3_S3_S3__param_9];
	ld.param.u64 	%rd15, [_Z13jacobi_kernelILi16ELi16EEvPfPKfiiiS0_iS0_iiPiS3_S3_S3__param_12];
	ld.param.u64 	%rd16, [_Z13jacobi_kernelILi16ELi16EEvPfPKfiiiS0_iS0_iiPiS3_S3_S3__param_13];
	cvta.to.global.u64 	%rd1, %rd15;
	cvta.to.global.u64 	%rd2, %rd16;
	cvta.to.global.u64 	%rd3, %rd14;
	// begin inline asm
	mov.u32 %r20, %envreg2;
	// end inline asm
	cvt.u64.u32 	%rd17, %r20;
	// begin inline asm
	mov.u32 %r21, %envreg1;
	// end inline asm
	cvt.u64.u32 	%rd18, %r21;
	shl.b64 	%rd19, %rd18, 32;
	or.b64  	%rd4, %rd19, %rd17;
	setp.lt.s32 	%p3, %r19, 1;
	@%p3 bra 	$L__BB1_17;
	ld.param.u64 	%rd48, [_Z13jacobi_kernelILi16ELi16EEvPfPKfiiiS0_iS0_iiPiS3_S3_S3__param_7];
	ld.param.u64 	%rd47, [_Z13jacobi_kernelILi16ELi16EEvPfPKfiiiS0_iS0_iiPiS3_S3_S3__param_5];
	ld.param.u64 	%rd46, [_Z13jacobi_kernelILi16ELi16EEvPfPKfiiiS0_iS0_iiPiS3_S3_S3__param_1];
	mov.u32 	%r23, %ctaid.y;
	mov.u32 	%r25, %tid.y;
	mov.u32 	%r26, %ntid.y;
	mad.lo.s32 	%r27, %r23, %r26, %r25;
	add.s32 	%r29, %r27, %r14;
	mov.u32 	%r30, %ctaid.x;
	mov.u32 	%r31, %ntid.x;
	mov.u32 	%r32, %tid.x;
	mad.lo.s32 	%r33, %r30, %r31, %r32;
	add.s32 	%r35, %r33, 1;
	cvta.to.global.u64 	%rd20, %rd47;
	cvta.to.global.u64 	%rd21, %rd48;
	cvta.to.global.u64 	%rd49, %rd46;
	mov.u32 	%r36, %nctaid.x;
	add.s32 	%r37, %r36, -1;
	setp.eq.s32 	%p4, %r30, %r37;
	mov.u32 	%r38, %nctaid.y;
	add.s32 	%r40, %r38, -1;
	setp.eq.s32 	%p5, %r23, %r40;
	and.pred  	%p1, %p4, %p5;
	setp.gt.s32 	%p6, %r29, %r14;
	add.s32 	%r41, %r15, -1;
	setp.lt.s32 	%p7, %r29, %r41;
	add.s32 	%r42, %r16, -1;
	setp.lt.s32 	%p8, %r35, %r42;
	and.pred  	%p9, %p7, %p8;
	and.pred  	%p2, %p9, %p6;
	mul.lo.s32 	%r43, %r16, %r29;
	add.s32 	%r1, %r43, %r35;
	add.s32 	%r44, %r43, %r16;
	shl.b32 	%r45, %r16, 1;
	sub.s32 	%r46, %r44, %r45;
	add.s32 	%r2, %r46, %r35;
	mul.wide.s32 	%rd22, %r1, 4;
	add.s64 	%rd6, %rd3, %rd22;
	add.s32 	%r47, %r14, %r25;
	mad.lo.s32 	%r48, %r47, %r31, %r32;
	add.s32 	%r3, %r48, 1;
	mad.lo.s32 	%r4, %r16, %r47, %r48;
	sub.s32 	%r5, %r3, %r16;
	mad.lo.s32 	%r49, %r17, %r16, %r3;
	mul.wide.s32 	%rd23, %r49, 4;
	add.s64 	%rd7, %rd20, %rd23;
	mul.lo.s32 	%r6, %r41, %r16;
	sub.s32 	%r50, %r6, %r16;
	add.s32 	%r7, %r50, %r45;
	mad.lo.s32 	%r51, %r18, %r16, %r3;
	mul.wide.s32 	%rd24, %r51, 4;
	add.s64 	%rd8, %rd21, %rd24;
	or.b32  	%r8, %r32, %r25;
	add.s64 	%rd9, %rd4, 4;
	add.s32 	%r52, %r32, %r25;
	mov.u32 	%r53, %tid.z;
	or.b32  	%r9, %r52, %r53;
	mul.lo.s32 	%r54, %r36, %r38;
	mov.u32 	%r55, %nctaid.z;
	mul.lo.s32 	%r56, %r54, %r55;
	add.s32 	%r57, %r30, %r23;
	mov.u32 	%r58, %ctaid.z;
	neg.s32 	%r59, %r58;
	setp.eq.s32 	%p10, %r57, %r59;
	sub.s32 	%r60, -2147483647, %r56;
	selp.b32 	%r10, %r60, 1, %p10;
	mov.b32 	%r67, 0;
	not.pred 	%p11, %p1;
	not.pred 	%p12, %p2;
$L__BB1_2:
	@%p11 bra 	$L__BB1_7;
	setp.ge.s32 	%p13, %r3, %r16;
	@%p13 bra 	$L__BB1_5;
	mul.wide.s32 	%rd31, %r3, 4;
	add.s64 	%rd32, %rd49, %rd31;
	ld.global.nc.f32 	%f9, [%rd32+4];
	mul.wide.s32 	%rd33, %r4, 4;
	add.s64 	%rd34, %rd49, %rd33;
	ld.global.nc.f32 	%f10, [%rd34];
	add.f32 	%f11, %f9, %f10;
	mul.wide.s32 	%rd35, %r16, 4;
	add.s64 	%rd36, %rd32, %rd35;
	ld.global.nc.f32 	%f12, [%rd36];
	add.f32 	%f13, %f11, %f12;
	mul.wide.s32 	%rd37, %r5, 4;
	add.s64 	%rd38, %rd49, %rd37;
	ld.global.nc.f32 	%f14, [%rd38];
	add.f32 	%f15, %f13, %f14;
	mul.f32 	%f16, %f15, 0f3E800000;
	st.global.f32 	[%rd7], %f16;
	mul.wide.s32 	%rd39, %r7, 4;
	add.s64 	%rd40, %rd38, %rd39;
	ld.global.nc.f32 	%f17, [%rd40+4];
	ld.global.nc.f32 	%f18, [%rd40+-4];
	add.f32 	%f19, %f17, %f18;
	mul.wide.s32 	%rd41, %r6, 4;
	add.s64 	%rd42, %rd38, %rd41;
	ld.global.nc.f32 	%f20, [%rd42];
	add.f32 	%f21, %f19, %f20;
	add.s64 	%rd43, %rd40, %rd35;
	ld.global.nc.f32 	%f22, [%rd43];
	add.f32 	%f23, %f21, %f22;
	mul.f32 	%f24, %f23, 0f3E800000;
	st.global.f32 	[%rd8], %f24;
$L__BB1_5:
	setp.ne.s32 	%p14, %r8, 0;
	barrier.sync 	0;
	@%p14 bra 	$L__BB1_9;
	mov.b32 	%r61, 1;
	st.global.u32 	[%rd2], %r61;
	st.global.u32 	[%rd1], %r61;
	bra.uni 	$L__BB1_9;
$L__BB1_7:
	@%p12 bra 	$L__BB1_9;
	mul.wide.s32 	%rd25, %r1, 4;
	add.s64 	%rd26, %rd49, %rd25;
	ld.global.nc.f32 	%f1, [%rd26+4];
	ld.global.nc.f32 	%f2, [%rd26+-4];
	add.f32 	%f3, %f1, %f2;
	mul.wide.s32 	%rd27, %r16, 4;
	add.s64 	%rd28, %rd26, %rd27;
	ld.global.nc.f32 	%f4, [%rd28];
	add.f32 	%f5, %f3, %f4;
	mul.wide.s32 	%rd29, %r2, 4;
	add.s64 	%rd30, %rd49, %rd29;
	ld.global.nc.f32 	%f6, [%rd30];
	add.f32 	%f7, %f5, %f6;
	mul.f32 	%f8, %f7, 0f3E800000;
	st.global.f32 	[%rd6], %f8;
$L__BB1_9:
	setp.ne.s32 	%p15, %r8, 0;
	add.s32 	%r67, %r67, 1;
	@%p15 bra 	$L__BB1_11;
	mov.b32 	%r62, 0;
	st.global.u32 	[%rd1], %r62;
	st.global.u32 	[%rd2], %r62;
$L__BB1_11:
	setp.ne.s64 	%p16, %rd4, 0;
	@%p16 bra 	$L__BB1_13;
	// begin inline asm
	trap;
	// end inline asm
$L__BB1_13:
	setp.ne.s32 	%p17, %r9, 0;
	barrier.sync 	0;
	@%p17 bra 	$L__BB1_16;
	// begin inline asm
	atom.add.release.gpu.u32 %r63,[%rd9],%r10;
	// end inline asm
$L__BB1_15:
	// begin inline asm
	ld.acquire.gpu.u32 %r65,[%rd9];
	// end inline asm
	xor.b32  	%r66, %r65, %r63;
	setp.gt.s32 	%p18, %r66, -1;
	@%p18 bra 	$L__BB1_15;
$L__BB1_16:
	barrier.sync 	0;
	setp.ne.s32 	%p19, %r67, %r19;
	mov.u64 	%rd49, %rd3;
	@%p19 bra 	$L__BB1_2;
$L__BB1_17:
	ret;

}
.func  (.param .align 16 .b8 func_retval0[16]) __internal_trig_reduction_slowpathd(
	.param .b64 __internal_trig_reduction_slowpathd_param_0
)
{
	.local .align 8 .b8 	__local_depot2[40];
	.reg .b64 	%SP;
	.reg .b64 	%SPL;
	.reg .pred 	%p<10>;
	.reg .b32 	%r<47>;
	.reg .b64 	%rd<74>;
	.reg .b64 	%fd<5>;

	mov.u64 	%SPL, __local_depot2;
	ld.param.f64 	%fd4, [__internal_trig_reduction_slowpathd_param_0];
	add.u64 	%rd1, %SPL, 0;
	{
	.reg .b32 %temp; 
	mov.b64 	{%temp, %r1}, %fd4;
	}
	shr.u32 	%r2, %r1, 20;
	and.b32  	%r3, %r2, 2047;
	setp.eq.s32 	%p1, %r3, 2047;
	mov.b32 	%r46, 0;
	@%p1 bra 	$L__BB2_9;
	add.s32 	%r20, %r3, -1024;
	mov.b64 	%rd20, %fd4;
	shl.b64 	%rd2, %rd20, 11;
	shr.u32 	%r4, %r20, 6;
	sub.s32 	%r45, 15, %r4;
	sub.s32 	%r21, 19, %r4;
	setp.lt.u32 	%p2, %r20, 128;
	selp.b32 	%r6, 18, %r21, %p2;
	setp.ge.s32 	%p3, %r45, %r6;
	mov.b64 	%rd70, 0;
	@%p3 bra 	$L__BB2_4;
	add.s32 	%r23, %r6, %r4;
	neg.s32 	%r43, %r23;
	or.b64  	%rd3, %rd2, -9223372036854775808;
	mov.b64 	%rd70, 0;
	mov.b32 	%r42, 0;
	mov.u64 	%rd25, __cudart_i2opi_d;
	mov.u32 	%r44, %r45;
$L__BB2_3:
	.pragma "nounroll";
	mul.wide.s32 	%rd22, %r42, 8;
	add.s64 	%rd23, %rd1, %rd22;
	mul.wide.s32 	%rd24, %r44, 8;
	add.s64 	%rd26, %rd25, %rd24;
	ld.global.nc.u64 	%rd27, [%rd26];
	{
	.reg .u32 %r0, %r1, %r2, %r3, %alo, %ahi, %blo, %bhi, %clo, %chi;
	mov.b64 	{%alo,%ahi}, %rd27;
	mov.b64 	{%blo,%bhi}, %rd3;
	mov.b64 	{%clo,%chi}, %rd70;
	mad.lo.cc.u32 	%r0, %alo, %blo, %clo;
	madc.hi.cc.u32 	%r1, %alo, %blo, %chi;
	madc.hi.u32 	%r2, %alo, %bhi, 0;
	mad.lo.cc.u32 	%r1, %alo, %bhi, %r1;
	madc.hi.cc.u32 	%r2, %ahi, %blo, %r2;
	madc.hi.u32 	%r3, %ahi, %bhi, 0;
	mad.lo.cc.u32 	%r1, %ahi, %blo, %r1;
	madc.lo.cc.u32 	%r2, %ahi, %bhi, %r2;
	addc.u32 	%r3, %r3, 0;
	mov.b64 	%rd28, {%r0,%r1};
	mov.b64 	%rd70, {%r2,%r3};
	}
	st.local.u64 	[%rd23], %rd28;
	add.s32 	%r44, %r44, 1;
	add.s32 	%r43, %r43, 1;
	add.s32 	%r42, %r42, 1;
	setp.ne.s32 	%p4, %r43, -15;
	mov.u32 	%r45, %r6;
	@%p4 bra 	$L__BB2_3;
$L__BB2_4:
	cvt.s64.s32 	%rd29, %r45;
	cvt.u64.u32 	%rd30, %r4;
	add.s64 	%rd31, %rd30, %rd29;
	shl.b64 	%rd32, %rd31, 3;
	add.s64 	%rd33, %rd1, %rd32;
	st.local.u64 	[%rd33+-120], %rd70;
	and.b32  	%r15, %r2, 63;
	ld.local.u64 	%rd72, [%rd1+16];
	ld.local.u64 	%rd71, [%rd1+24];
	setp.eq.s32 	%p5, %r15, 0;
	@%p5 bra 	$L__BB2_6;
	shl.b64 	%rd34, %rd71, %r15;
	shr.u64 	%rd35, %rd72, 1;
	xor.b32  	%r24, %r15, 63;
	shr.u64 	%rd36, %rd35, %r24;
	or.b64  	%rd71, %rd34, %rd36;
	ld.local.u64 	%rd37, [%rd1+8];
	shl.b64 	%rd38, %rd72, %r15;
	shr.u64 	%rd39, %rd37, 1;
	shr.u64 	%rd40, %rd39, %r24;
	or.b64  	%rd72, %rd38, %rd40;
$L__BB2_6:
	and.b32  	%r25, %r1, -2147483648;
	shr.u64 	%rd41, %rd71, 62;
	cvt.u32.u64 	%r26, %rd41;
	mov.b64 	{%r27, %r28}, %rd71;
	mov.b64 	{%r29, %r30}, %rd72;
	shf.l.wrap.b32 	%r31, %r30, %r27, 2;
	shf.l.wrap.b32 	%r32, %r27, %r28, 2;
	mov.b64 	%rd42, {%r31, %r32};
	shl.b64 	%rd43, %rd72, 2;
	shr.u64 	%rd44, %rd42, 63;
	cvt.u32.u64 	%r33, %rd44;
	add.s32 	%r34, %r33, %r26;
	setp.eq.s32 	%p6, %r25, 0;
	neg.s32 	%r35, %r34;
	selp.b32 	%r46, %r34, %r35, %p6;
	setp.gt.s64 	%p7, %rd42, -1;
	mov.b64 	%rd45, 0;
	{
	.reg .u32 %r0, %r1, %r2, %r3, %a0, %a1, %a2, %a3, %b0, %b1, %b2, %b3;
	mov.b64 	{%a0,%a1}, %rd45;
	mov.b64 	{%a2,%a3}, %rd45;
	mov.b64 	{%b0,%b1}, %rd43;
	mov.b64 	{%b2,%b3}, %rd42;
	sub.cc.u32 	%r0, %a0, %b0;
	subc.cc.u32 	%r1, %a1, %b1;
	subc.cc.u32 	%r2, %a2, %b2;
	subc.u32 	%r3, %a3, %b3;
	mov.b64 	%rd46, {%r0,%r1};
	mov.b64 	%rd47, {%r2,%r3};
	}
	xor.b32  	%r36, %r25, -2147483648;
	selp.b64 	%rd73, %rd42, %rd47, %p7;
	selp.b64 	%rd14, %rd43, %rd46, %p7;
	selp.b32 	%r17, %r25, %r36, %p7;
	clz.b64 	%r37, %rd73;
	cvt.u64.u32 	%rd15, %r37;
	setp.eq.s32 	%p8, %r37, 0;
	@%p8 bra 	$L__BB2_8;
	cvt.u32.u64 	%r38, %rd15;
	and.b32  	%r39, %r38, 63;
	shl.b64 	%rd48, %rd73, %r39;
	shr.u64 	%rd49, %rd14, 1;
	not.b32 	%r40, %r38;
	and.b32  	%r41, %r40, 63;
	shr.u64 	%rd50, %rd49, %r41;
	or.b64  	%rd73, %rd48, %rd50;
$L__BB2_8:
	mov.b64 	%rd51, -3958705157555305931;
	{
	.reg .u32 %r0, %r1, %r2, %r3, %alo, %ahi, %blo, %bhi;
	mov.b64 	{%alo,%ahi}, %rd73;
	mov.b64 	{%blo,%bhi}, %rd51;
	mul.lo.u32 	%r0, %alo, %blo;
	mul.hi.u32 	%r1, %alo, %blo;
	mad.lo.cc.u32 	%r1, %alo, %bhi, %r1;
	madc.hi.u32 	%r2, %alo, %bhi, 0;
	mad.lo.cc.u32 	%r1, %ahi, %blo, %r1;
	madc.hi.cc.u32 	%r2, %ahi, %blo, %r2;
	madc.hi.u32 	%r3, %ahi, %bhi, 0;
	mad.lo.cc.u32 	%r2, %ahi, %bhi, %r2;
	addc.u32 	%r3, %r3, 0;
	mov.b64 	%rd52, {%r0,%r1};
	mov.b64 	%rd53, {%r2,%r3};
	}
	setp.gt.s64 	%p9, %rd53, 0;
	{
	.reg .u32 %r0, %r1, %r2, %r3, %a0, %a1, %a2, %a3, %b0, %b1, %b2, %b3;
	mov.b64 	{%a0,%a1}, %rd52;
	mov.b64 	{%a2,%a3}, %rd53;
	mov.b64 	{%b0,%b1}, %rd52;
	mov.b64 	{%b2,%b3}, %rd53;
	add.cc.u32 	%r0, %a0, %b0;
	addc.cc.u32 	%r1, %a1, %b1;
	addc.cc.u32 	%r2, %a2, %b2;
	addc.u32 	%r3, %a3, %b3;
	mov.b64 	%rd54, {%r0,%r1};
	mov.b64 	%rd55, {%r2,%r3};
	}
	selp.b64 	%rd56, %rd55, %rd53, %p9;
	selp.s64 	%rd57, -1, 0, %p9;
	sub.s64 	%rd58, %rd57, %rd15;
	cvt.u64.u32 	%rd59, %r17;
	shl.b64 	%rd60, %rd59, 32;
	add.s64 	%rd61, %rd56, 1;
	shr.u64 	%rd62, %rd61, 10;
	add.s64 	%rd63, %rd62, 1;
	shr.u64 	%rd64, %rd63, 1;
	shl.b64 	%rd65, %rd58, 52;
	add.s64 	%rd66, %rd65, %rd64;
	add.s64 	%rd67, %rd66, 4602678819172646912;
	or.b64  	%rd68, %rd67, %rd60;
	mov.b64 	%fd4, %rd68;
$L__BB2_9:
	st.param.f64 	[func_retval0], %fd4;
	st.param.b32 	[func_retval0+8], %r46;
	ret;

}


// ===== COMPILED SASS (sm_100) =====

	.target	sm_100

	.elftype	@"ET_EXEC"


//--------------------- .note.nv.tkinfo           --------------------------
	.section	.note.nv.tkinfo,"",@"SHT_NOTE"
	.sectionflags	@"SHF_NOTE_NV_TKINFO"
	.tkinfo
        /*0018*/ 	.word	0x00000002
        /*0030*/ 	.string	""
        /*0030*/ 	.string	"ptxas"
        /*0030*/ 	.string	"Cuda compilation tools, release 13.0, V13.0.88"
        /*0030*/ 	.string	"Build cuda_13.0.r13.0/compiler.36424714_0"
        /*0030*/ 	.string	"-arch sm_100 -m 64 "



//--------------------- .note.nv.cuinfo           --------------------------
	.section	.note.nv.cuinfo,"",@"SHT_NOTE"
	.sectionflags	@"SHF_NOTE_NV_CUINFO"
        /*0018*/ 	.short	0x0002
        /*001a*/ 	.short	0x0064
        /*001c*/ 	.short	0x0082
	.zero		2


//--------------------- .nv.info                  --------------------------
	.section	.nv.info,"",@"SHT_CUDA_INFO"
	.align	4


	//----- nvinfo : EIATTR_REGCOUNT
	.align		4
        /*0000*/ 	.byte	0x04, 0x2f
        /*0002*/ 	.short	(.L_3 - .L_2)
	.align		4
.L_2:
        /*0004*/ 	.word	index@(_Z21initialize_boundariesPfS_fiiii)
        /*0008*/ 	.word	0x00000020


	//----- nvinfo : EIATTR_FRAME_SIZE
	.align		4
.L_3:
        /*000c*/ 	.byte	0x04, 0x11
        /*000e*/ 	.short	(.L_5 - .L_4)
	.align		4
.L_4:
        /*0010*/ 	.word	index@($_Z21initialize_boundariesPfS_fiiii$__internal_trig_reduction_slowpathd)
        /*0014*/ 	.word	0x00000028


	//----- nvinfo : EIATTR_FRAME_SIZE
	.align		4
.L_5:
        /*0018*/ 	.byte	0x04, 0x11
        /*001a*/ 	.short	(.L_7 - .L_6)
	.align		4
.L_6:
        /*001c*/ 	.word	index@($__internal_0_$__cuda_sm20_div_rn_f64_full)
        /*0020*/ 	.word	0x00000028


	//----- nvinfo : EIATTR_FRAME_SIZE
	.align		4
.L_7:
        /*0024*/ 	.byte	0x04, 0x11
        /*0026*/ 	.short	(.L_9 - .L_8)
	.align		4
.L_8:
        /*0028*/ 	.word	index@(_Z21initialize_boundariesPfS_fiiii)
        /*002c*/ 	.word	0x00000028


	//----- nvinfo : EIATTR_REGCOUNT
	.align		4
.L_9:
        /*0030*/ 	.byte	0x04, 0x2f
        /*0032*/ 	.short	(.L_11 - .L_10)
	.align		4
.L_10:
        /*0034*/ 	.word	index@(_Z13jacobi_kernelILi16ELi16EEvPfPKfiiiS0_iS0_iiPiS3_S3_S3_)
        /*0038*/ 	.word	0x00000020


	//----- nvinfo : EIATTR_FRAME_SIZE
	.align		4
.L_11:
        /*003c*/ 	.byte	0x04, 0x11
        /*003e*/ 	.short	(.L_13 - .L_12)
	.align		4
.L_12:
        /*0040*/ 	.word	index@(_Z13jacobi_kernelILi16ELi16EEvPfPKfiiiS0_iS0_iiPiS3_S3_S3_)
        /*0044*/ 	.word	0x00000000


	//----- nvinfo : EIATTR_MIN_STACK_SIZE
	.align		4
.L_13:
        /*0048*/ 	.byte	0x04, 0x12
        /*004a*/ 	.short	(.L_15 - .L_14)
	.align		4
.L_14:
        /*004c*/ 	.word	index@(_Z13jacobi_kernelILi16ELi16EEvPfPKfiiiS0_iS0_iiPiS3_S3_S3_)
        /*0050*/ 	.word	0x00000000


	//----- nvinfo : EIATTR_MIN_STACK_SIZE
	.align		4
.L_15:
        /*0054*/ 	.byte	0x04, 0x12
        /*0056*/ 	.short	(.L_17 - .L_16)
	.align		4
.L_16:
        /*0058*/ 	.word	index@(_Z21initialize_boundariesPfS_fiiii)
        /*005c*/ 	.word	0x00000028
.L_17:


//--------------------- .nv.compat                --------------------------
	.section	.nv.compat,"",@"SHT_CUDA_COMPAT_INFO"
	.align	4
        /*0000*/ 	.byte	0x02, 0x09, 0x00, 0x00, 0x02, 0x02, 0x01, 0x00, 0x02, 0x05, 0x05, 0x00, 0x03, 0x07, 0x01, 0x01
        /*0010*/ 	.byte	0x02, 0x03, 0x00, 0x00, 0x02, 0x06, 0x01, 0x00, 0x04, 0x0b, 0x08, 0x00, 0x01, 0x00, 0x00, 0x00
        /*0020*/ 	.byte	0x00, 0x00, 0x00, 0x00


//--------------------- .nv.info._Z13jacobi_kernelILi16ELi16EEvPfPKfiiiS0_iS0_iiPiS3_S3_S3_ --------------------------
	.section	.nv.info._Z13jacobi_kernelILi16ELi16EEvPfPKfiiiS0_iS0_iiPiS3_S3_S3_,"",@"SHT_CUDA_INFO"
	.sectionflags	@""
	.align	4


	//----- nvinfo : EIATTR_CUDA_API_VERSION
	.align		4
        /*0000*/ 	.byte	0x04, 0x37
        /*0002*/ 	.short	(.L_19 - .L_18)
.L_18:
        /*0004*/ 	.word	0x00000082


	//----- nvinfo : EIATTR_KPARAM_INFO
	.align		4
.L_19:
        /*0008*/ 	.byte	0x04, 0x17
        /*000a*/ 	.short	(.L_21 - .L_20)
.L_20:
        /*000c*/ 	.word	0x00000000
        /*0010*/ 	.short	0x000d
        /*0012*/ 	.short	0x0058
        /*0014*/ 	.byte	0x00, 0xf5, 0x21, 0x00


	//----- nvinfo : EIATTR_KPARAM_INFO
	.align		4
.L_21:
        /*0018*/ 	.byte	0x04, 0x17
        /*001a*/ 	.short	(.L_23 - .L_22)
.L_22:
        /*001c*/ 	.word	0x00000000
        /*0020*/ 	.short	0x000c
        /*0022*/ 	.short	0x0050
        /*0024*/ 	.byte	0x00, 0xf5, 0x21, 0x00


	//----- nvinfo : EIATTR_KPARAM_INFO
	.align		4
.L_23:
        /*0028*/ 	.byte	0x04, 0x17
        /*002a*/ 	.short	(.L_25 - .L_24)
.L_24:
        /*002c*/ 	.word	0x00000000
        /*0030*/ 	.short	0x000b
        /*0032*/ 	.short	0x0048
        /*0034*/ 	.byte	0x00, 0xf5, 0x21, 0x00


	//----- nvinfo : EIATTR_KPARAM_INFO
	.align		4
.L_25:
        /*0038*/ 	.byte	0x04, 0x17
        /*003a*/ 	.short	(.L_27 - .L_26)
.L_26:
        /*003c*/ 	.word	0x00000000
        /*0040*/ 	.short	0x000a
        /*0042*/ 	.short	0x0040
        /*0044*/ 	.byte	0x00, 0xf5, 0x21, 0x00


	//----- nvinfo : EIATTR_KPARAM_INFO
	.align		4
.L_27:
        /*0048*/ 	.byte	0x04, 0x17
        /*004a*/ 	.short	(.L_29 - .L_28)
.L_28:
        /*004c*/ 	.word	0x00000000
        /*0050*/ 	.short	0x0009
        /*0052*/ 	.short	0x003c
        /*0054*/ 	.byte	0x00, 0xf0, 0x11, 0x00


	//----- nvinfo : EIATTR_KPARAM_INFO
	.align		4
.L_29:
        /*0058*/ 	.byte	0x04, 0x17
        /*005a*/ 	.short	(.L_31 - .L_30)
.L_30:
        /*005c*/ 	.word	0x00000000
        /*0060*/ 	.short	0x0008
        /*0062*/ 	.short	0x0038
        /*0064*/ 	.byte	0x00, 0xf0, 0x11, 0x00


	//----- nvinfo : EIATTR_KPARAM_INFO
	.align		4
.L_31:
        /*0068*/ 	.byte	0x04, 0x17
        /*006a*/ 	.short	(.L_33 - .L_32)
.L_32:
        /*006c*/ 	.word	0x00000000
        /*0070*/ 	.short	0x0007
        /*0072*/ 	.short	0x0030
        /*0074*/ 	.byte	0x00, 0xf5, 0x21, 0x00


	//----- nvinfo : EIATTR_KPARAM_INFO
	.align		4
.L_33:
        /*0078*/ 	.byte	0x04, 0x17
        /*007a*/ 	.short	(.L_35 - .L_34)
.L_34:
        /*007c*/ 	.word	0x00000000
        /*0080*/ 	.short	0x0006
        /*0082*/ 	.short	0x0028
        /*0084*/ 	.byte	0x00, 0xf0, 0x11, 0x00


	//----- nvinfo : EIATTR_KPARAM_INFO
	.align		4
.L_35:
        /*0088*/ 	.byte	0x04, 0x17
        /*008a*/ 	.short	(.L_37 - .L_36)
.L_36:
        /*008c*/ 	.word	0x00000000
        /*0090*/ 	.short	0x0005
        /*0092*/ 	.short	0x0020
        /*0094*/ 	.byte	0x00, 0xf5, 0x21, 0x00


	//----- nvinfo : EIATTR_KPARAM_INFO
	.align		4
.L_37:
        /*0098*/ 	.byte	0x04, 0x17
        /*009a*/ 	.short	(.L_39 - .L_38)
.L_38:
        /*009c*/ 	.word	0x00000000
        /*00a0*/ 	.short	0x0004
        /*00a2*/ 	.short	0x0018
        /*00a4*/ 	.byte	0x00, 0xf0, 0x11, 0x00


	//----- nvinfo : EIATTR_KPARAM_INFO
	.align		4
.L_39:
        /*00a8*/ 	.byte	0x04, 0x17
        /*00aa*/ 	.short	(.L_41 - .L_40)
.L_40:
        /*00ac*/ 	.word	0x00000000
        /*00b0*/ 	.short	0x0003
        /*00b2*/ 	.short	0x0014
        /*00b4*/ 	.byte	0x00, 0xf0, 0x11, 0x00


	//----- nvinfo : EIATTR_KPARAM_INFO
	.align		4
.L_41:
        /*00b8*/ 	.byte	0x04, 0x17
        /*00ba*/ 	.short	(.L_43 - .L_42)
.L_42:
        /*00bc*/ 	.word	0x00000000
        /*00c0*/ 	.short	0x0002
        /*00c2*/ 	.short	0x0010
        /*00c4*/ 	.byte	0x00, 0xf0, 0x11, 0x00


	//----- nvinfo : EIATTR_KPARAM_INFO
	.align		4
.L_43:
        /*00c8*/ 	.byte	0x04, 0x17
        /*00ca*/ 	.short	(.L_45 - .L_44)
.L_44:
        /*00cc*/ 	.word	0x00000000
        /*00d0*/ 	.short	0x0001
        /*00d2*/ 	.short	0x0008
        /*00d4*/ 	.byte	0x00, 0xf5, 0x21, 0x00


	//----- nvinfo : EIATTR_KPARAM_INFO
	.align		4
.L_45:
        /*00d8*/ 	.byte	0x04, 0x17
        /*00da*/ 	.short	(.L_47 - .L_46)
.L_46:
        /*00dc*/ 	.word	0x00000000
        /*00e0*/ 	.short	0x0000
        /*00e2*/ 	.short	0x0000
        /*00e4*/ 	.byte	0x00, 0xf5, 0x21, 0x00


	//----- nvinfo : EIATTR_SPARSE_MMA_MASK
	.align		4
.L_47:
        /*00e8*/ 	.byte	0x03, 0x50
        /*00ea*/ 	.short	0x0000


	//----- nvinfo : EIATTR_MAXREG_COUNT
	.align		4
        /*00ec*/ 	.byte	0x03, 0x1b
        /*00ee*/ 	.short	0x00ff


	//----- nvinfo : EIATTR_NUM_BARRIERS
	.align		4
        /*00f0*/ 	.byte	0x02, 0x4c
        /*00f2*/ 	.byte	0x01
	.zero		1


	//----- nvinfo : EIATTR_MERCURY_ISA_VERSION
	.align		4
        /*00f4*/ 	.byte	0x03, 0x5f
        /*00f6*/ 	.short	0x0101


	//----- nvinfo : EIATTR_INT_WARP_WIDE_INSTR_OFFSETS
	.align		4
        /*00f8*/ 	.byte	0x04, 0x31
        /*00fa*/ 	.short	(.L_49 - .L_48)


	//   ....[0]....
.L_48:
        /*00fc*/ 	.word	0x00000960


	//   ....[1]....
        /*0100*/ 	.word	0x00000a40


	//----- nvinfo : EIATTR_COOP_GROUP_MASK_REGIDS
	.align		4
.L_49:
        /*0104*/ 	.byte	0x04, 0x29
        /*0106*/ 	.short	(.L_51 - .L_50)


	//   ....[0]....
.L_50:
        /*0108*/ 	.word	0xffffffff


	//   ....[1]....
        /*010c*/ 	.word	0xffffffff


	//   ....[2]....
        /*0110*/ 	.word	0xffffffff


	//   ....[3]....
        /*0114*/ 	.word	0x0500000e


	//   ....[4]....
        /*0118*/ 	.word	0x0500000e


	//   ....[5]....
        /*011c*/ 	.word	0x0500000e


	//----- nvinfo : EIATTR_COOP_GROUP_INSTR_OFFSETS
	.align		4
.L_51:
        /*0120*/ 	.byte	0x04, 0x28
        /*0122*/ 	.short	(.L_53 - .L_52)


	//   ....[0]....
.L_52:
        /*0124*/ 	.word	0x00000700


	//   ....[1]....
        /*0128*/ 	.word	0x00000920


	//   ....[2]....
        /*012c*/ 	.word	0x00000af0


	//   ....[3]....
        /*0130*/ 	.word	0x00000bf0


	//   ....[4]....
        /*0134*/ 	.word	0x00000cb0


	//   ....[5]....
        /*0138*/ 	.word	0x00000d70


	//----- nvinfo : EIATTR_VRC_CTA_INIT_COUNT
	.align		4
.L_53:
        /*013c*/ 	.byte	0x02, 0x4a
	.zero		1
	.zero		1


	//----- nvinfo : EIATTR_EXIT_INSTR_OFFSETS
	.align		4
        /*0140*/ 	.byte	0x04, 0x1c
        /*0142*/ 	.short	(.L_55 - .L_54)


	//   ....[0]....
.L_54:
        /*0144*/ 	.word	0x00000030


	//   ....[1]....
        /*0148*/ 	.word	0x00000b60


	//----- nvinfo : EIATTR_CRS_STACK_SIZE
	.align		4
.L_55:
        /*014c*/ 	.byte	0x04, 0x1e
        /*014e*/ 	.short	(.L_57 - .L_56)
.L_56:
        /*0150*/ 	.word	0x00000000


	//----- nvinfo : EIATTR_CBANK_PARAM_SIZE
	.align		4
.L_57:
        /*0154*/ 	.byte	0x03, 0x19
        /*0156*/ 	.short	0x0060


	//----- nvinfo : EIATTR_PARAM_CBANK
	.align		4
        /*0158*/ 	.byte	0x04, 0x0a
        /*015a*/ 	.short	(.L_59 - .L_58)
	.align		4
.L_58:
        /*015c*/ 	.word	index@(.nv.constant0._Z13jacobi_kernelILi16ELi16EEvPfPKfiiiS0_iS0_iiPiS3_S3_S3_)
        /*0160*/ 	.short	0x0380
        /*0162*/ 	.short	0x0060


	//----- nvinfo : EIATTR_SW_WAR
	.align		4
.L_59:
        /*0164*/ 	.byte	0x04, 0x36
        /*0166*/ 	.short	(.L_61 - .L_60)
.L_60:
        /*0168*/ 	.word	0x00000008
.L_61:


//--------------------- .nv.info._Z21initialize_boundariesPfS_fiiii --------------------------
	.section	.nv.info._Z21initialize_boundariesPfS_fiiii,"",@"SHT_CUDA_INFO"
	.sectionflags	@""
	.align	4


	//----- nvinfo : EIATTR_CUDA_API_VERSION
	.align		4
        /*0000*/ 	.byte	0x04, 0x37
        /*0002*/ 	.short	(.L_63 - .L_62)
.L_62:
        /*0004*/ 	.word	0x00000082


	//----- nvinfo : EIATTR_KPARAM_INFO
	.align		4
.L_63:
        /*0008*/ 	.byte	0x04, 0x17
        /*000a*/ 	.short	(.L_65 - .L_64)
.L_64:
        /*000c*/ 	.word	0x00000000
        /*0010*/ 	.short	0x0006
        /*0012*/ 	.short	0x0020
        /*0014*/ 	.byte	0x00, 0xf0, 0x11, 0x00


	//----- nvinfo : EIATTR_KPARAM_INFO
	.align		4
.L_65:
        /*0018*/ 	.byte	0x04, 0x17
        /*001a*/ 	.short	(.L_67 - .L_66)
.L_66:
        /*001c*/ 	.word	0x00000000
        /*0020*/ 	.short	0x0005
        /*0022*/ 	.short	0x001c
        /*0024*/ 	.byte	0x00, 0xf0, 0x11, 0x00


	//----- nvinfo : EIATTR_KPARAM_INFO
	.align		4
.L_67:
        /*0028*/ 	.byte	0x04, 0x17
        /*002a*/ 	.short	(.L_69 - .L_68)
.L_68:
        /*002c*/ 	.word	0x00000000
        /*0030*/ 	.short	0x0004
        /*0032*/ 	.short	0x0018
        /*0034*/ 	.byte	0x00, 0xf0, 0x11, 0x00


	//----- nvinfo : EIATTR_KPARAM_INFO
	.align		4
.L_69:
        /*0038*/ 	.byte	0x04, 0x17
        /*003a*/ 	.short	(.L_71 - .L_70)
.L_70:
        /*003c*/ 	.word	0x00000000
        /*0040*/ 	.short	0x0003
        /*0042*/ 	.short	0x0014
        /*0044*/ 	.byte	0x00, 0xf0, 0x11, 0x00


	//----- nvinfo : EIATTR_KPARAM_INFO
	.align		4
.L_71:
        /*0048*/ 	.byte	0x04, 0x17
        /*004a*/ 	.short	(.L_73 - .L_72)
.L_72:
        /*004c*/ 	.word	0x00000000
        /*0050*/ 	.short	0x0002
        /*0052*/ 	.short	0x0010
        /*0054*/ 	.byte	0x00, 0xf0, 0x11, 0x00


	//----- nvinfo : EIATTR_KPARAM_INFO
	.align		4
.L_73:
        /*0058*/ 	.byte	0x04, 0x17
        /*005a*/ 	.short	(.L_75 - .L_74)
.L_74:
        /*005c*/ 	.word	0x00000000
        /*0060*/ 	.short	0x0001
        /*0062*/ 	.short	0x0008
        /*0064*/ 	.byte	0x00, 0xf5, 0x21, 0x00


	//----- nvinfo : EIATTR_KPARAM_INFO
	.align		4
.L_75:
        /*0068*/ 	.byte	0x04, 0x17
        /*006a*/ 	.short	(.L_77 - .L_76)
.L_76:
        /*006c*/ 	.word	0x00000000
        /*0070*/ 	.short	0x0000
        /*0072*/ 	.short	0x0000
        /*0074*/ 	.byte	0x00, 0xf5, 0x21, 0x00


	//----- nvinfo : EIATTR_SPARSE_MMA_MASK
	.align		4
.L_77:
        /*0078*/ 	.byte	0x03, 0x50
        /*007a*/ 	.short	0x0000


	//----- nvinfo : EIATTR_MAXREG_COUNT
	.align		4
        /*007c*/ 	.byte	0x03, 0x1b
        /*007e*/ 	.short	0x00ff


	//----- nvinfo : EIATTR_MERCURY_ISA_VERSION
	.align		4
        /*0080*/ 	.byte	0x03, 0x5f
        /*0082*/ 	.short	0x0101


	//----- nvinfo : EIATTR_VRC_CTA_INIT_COUNT
	.align		4
        /*0084*/ 	.byte	0x02, 0x4a
	.zero		1
	.zero		1


	//----- nvinfo : EIATTR_EXIT_INSTR_OFFSETS
	.align		4
        /*0088*/ 	.byte	0x04, 0x1c
        /*008a*/ 	.short	(.L_79 - .L_78)


	//   ....[0]....
.L_78:
        /*008c*/ 	.word	0x00000080


	//   ....[1]....
        /*0090*/ 	.word	0x00000730


	//----- nvinfo : EIATTR_CRS_STACK_SIZE
	.align		4
.L_79:
        /*0094*/ 	.byte	0x04, 0x1e
        /*0096*/ 	.short	(.L_81 - .L_80)
.L_80:
        /*0098*/ 	.word	0x00000000


	//----- nvinfo : EIATTR_CBANK_PARAM_SIZE
	.align		4
.L_81:
        /*009c*/ 	.byte	0x03, 0x19
        /*009e*/ 	.short	0x0024


	//----- nvinfo : EIATTR_PARAM_CBANK
	.align		4
        /*00a0*/ 	.byte	0x04, 0x0a
        /*00a2*/ 	.short	(.L_83 - .L_82)
	.align		4
.L_82:
        /*00a4*/ 	.word	index@(.nv.constant0._Z21initialize_boundariesPfS_fiiii)
        /*00a8*/ 	.short	0x0380
        /*00aa*/ 	.short	0x0024


	//----- nvinfo : EIATTR_SW_WAR
	.align		4
.L_83:
        /*00ac*/ 	.byte	0x04, 0x36
        /*00ae*/ 	.short	(.L_85 - .L_84)
.L_84:
        /*00b0*/ 	.word	0x00000008
.L_85:


//--------------------- .nv.callgraph             --------------------------
	.section	.nv.callgraph,"",@"SHT_CUDA_CALLGRAPH"
	.align	4
	.sectionentsize	8
	.align		4
        /*0000*/ 	.word	0x00000000
	.align		4
        /*0004*/ 	.word	0xffffffff
	.align		4
        /*0008*/ 	.word	0x00000000
	.align		4
        /*000c*/ 	.word	0xfffffffe
	.align		4
        /*0010*/ 	.word	0x00000000
	.align		4
        /*0014*/ 	.word	0xfffffffd
	.align		4
        /*0018*/ 	.word	0x00000000
	.align		4
        /*001c*/ 	.word	0xfffffffc


//--------------------- .nv.constant4             --------------------------
	.section	.nv.constant4,"a",@progbits
	.align	8
	.align		8
.nv.constant4:
        /*0000*/ 	.dword	__cudart_i2opi_d
	.align		8
        /*0008*/ 	.dword	__cudart_sin_cos_coeffs


//--------------------- .text._Z13jacobi_kernelILi16ELi16EEvPfPKfiiiS0_iS0_iiPiS3_S3_S3_ --------------------------
	.section	.text._Z13jacobi_kernelILi16ELi16EEvPfPKfiiiS0_iS0_iiPiS3_S3_S3_,"ax",@progbits
	.align	128
        .global         _Z13jacobi_kernelILi16ELi16EEvPfPKfiiiS0_iS0_iiPiS3_S3_S3_
        .type           _Z13jacobi_kernelILi16ELi16EEvPfPKfiiiS0_iS0_iiPiS3_S3_S3_,@function
        .size           _Z13jacobi_kernelILi16ELi16EEvPfPKfiiiS0_iS0_iiPiS3_S3_S3_,(.L_x_43 - _Z13jacobi_kernelILi16ELi16EEvPfPKfiiiS0_iS0_iiPiS3_S3_S3_)
        .other          _Z13jacobi_kernelILi16ELi16EEvPfPKfiiiS0_iS0_iiPiS3_S3_S3_,@"STO_CUDA_ENTRY STV_DEFAULT"
_Z13jacobi_kernelILi16ELi16EEvPfPKfiiiS0_iS0_iiPiS3_S3_S3_:
.text._Z13jacobi_kernelILi16ELi16EEvPfPKfiiiS0_iS0_iiPiS3_S3_S3_:
[----:B------:R-:W-:Y:S08]  /*0000*/  LDC R1, c[0x0][0x37c] ;  /* 0x0000df00ff017b82 */ /* 0x000ff00000000800 */
[----:B------:R-:W0:Y:S02]  /*0010*/  LDC R0, c[0x0][0x3bc] ;  /* 0x0000ef00ff007b82 */ /* 0x000e240000000800 */
[----:B0-----:R-:W-:-:S13]  /*0020*/  ISETP.GE.AND P0, PT, R0, 0x1, PT ;  /* 0x000000010000780c */ /* 0x001fda0003f06270 */
[----:B------:R-:W-:Y:S05]  /*0030*/  @!P0 EXIT ;  /* 0x000000000000894d */ /* 0x000fea0003800000 */
[----:B------:R-:W0:Y:S01]  /*0040*/  S2R R13, SR_TID.X ;  /* 0x00000000000d7919 */ /* 0x000e220000002100 */
[----:B------:R-:W1:Y:S01]  /*0050*/  S2UR UR4, SR_CTAID.Z ;  /* 0x00000000000479c3 */ /* 0x000e620000002700 */
[----:B------:R-:W2:Y:S01]  /*0060*/  LDCU.64 UR18, c[0x0][0x390] ;  /* 0x00007200ff1277ac */ /* 0x000ea20008000a00 */
[----:B------:R-:W0:Y:S01]  /*0070*/  S2R R4, SR_TID.Y ;  /* 0x0000000000047919 */ /* 0x000e220000002200 */
[----:B------:R-:W3:Y:S01]  /*0080*/  LDCU UR20, c[0x0][0x3b8] ;  /* 0x00007700ff1477ac */ /* 0x000ee20008000800 */
[----:B------:R-:W4:Y:S04]  /*0090*/  S2R R5, SR_TID.Z ;  /* 0x0000000000057919 */ /* 0x000f280000002300 */
[----:B------:R-:W5:Y:S01]  /*00a0*/  S2UR UR13, SR_CTAID.Y ;  /* 0x00000000000d79c3 */ /* 0x000f620000002600 */
[----:B------:R-:W3:Y:S01]  /*00b0*/  LDCU UR15, c[0x0][0x3a8] ;  /* 0x00007500ff0f77ac */ /* 0x000ee20008000800 */
[----:B------:R-:W3:Y:S06]  /*00c0*/  LDCU.64 UR22, c[0x0][0x388] ;  /* 0x00007100ff1677ac */ /* 0x000eec0008000a00 */
[----:B------:R-:W5:Y:S01]  /*00d0*/  LDC R3, c[0x0][0x364] ;  /* 0x0000d900ff037b82 */ /* 0x000f620000000800 */
[----:B------:R-:W-:-:S05]  /*00e0*/  CS2R.32 R25, SR_CgaSize ;  /* 0x0000000000197805 */ /* 0x000fca0000008a00 */
[----:B------:R-:W-:-:S05]  /*00f0*/  IMAD R25, R25, -0xa0, RZ ;  /* 0xffffff6019197824 */ /* 0x000fca00078e02ff */
[----:B------:R-:W-:-:S14]  /*0100*/  R2UR UR11, R25 ;  /* 0x00000000190b72ca */ /* 0x000fdc00000e0000 */
[----:B------:R-:W0:Y:S01]  /*0110*/  LDCU UR11, c[0x0][UR11+0x258] ;  /* 0x00004b000b0b77ac */ /* 0x000e220008000800 */
[----:B--2---:R-:W-:Y:S01]  /*0120*/  UIADD3 UR5, UPT, UPT, UR19, -0x1, URZ ;  /* 0xffffffff13057890 */ /* 0x004fe2000fffe0ff */
[----:B------:R-:W-:-:S05]  /*0130*/  CS2R.32 R25, SR_CgaSize ;  /* 0x0000000000197805 */ /* 0x000fca0000008a00 */
[----:B------:R-:W-:-:S05]  /*0140*/  IMAD R25, R25, -0xa0, RZ ;  /* 0xffffff6019197824 */ /* 0x000fca00078e02ff */
[----:B------:R-:W-:-:S14]  /*0150*/  R2UR UR12, R25 ;  /* 0x00000000190c72ca */ /* 0x000fdc00000e0000 */
[----:B------:R-:W2:Y:S01]  /*0160*/  LDCU UR12, c[0x0][UR12+0x254] ;  /* 0x00004a800c0c77ac */ /* 0x000ea20008000800 */
[----:B------:R-:W2:Y:S01]  /*0170*/  S2UR UR14, SR_CTAID.X ;  /* 0x00000000000e79c3 */ /* 0x000ea20000002500 */
[----:B-1----:R-:W-:Y:S01]  /*0180*/  UIADD3 UR8, UPT, UPT, -UR4, URZ, URZ ;  /* 0x000000ff04087290 */ /* 0x002fe2000fffe1ff */
[----:B------:R-:W1:Y:S01]  /*0190*/  LDCU.64 UR16, c[0x0][0x358] ;  /* 0x00006b00ff1077ac */ /* 0x000e620008000a00 */
[----:B---3--:R-:W-:-:S05]  /*01a0*/  MOV R18, UR22 ;  /* 0x0000001600127c02 */ /* 0x008fca0008000f00 */
[----:B------:R-:W3:Y:S01]  /*01b0*/  LDC R6, c[0x0][0x360] ;  /* 0x0000d800ff067b82 */ /* 0x000ee20000000800 */
[----:B------:R-:W1:Y:S01]  /*01c0*/  LDCU UR4, c[0x0][0x370] ;  /* 0x00006e00ff0477ac */ /* 0x000e620008000800 */
[----:B------:R-:W-:Y:S02]  /*01d0*/  MOV R19, UR23 ;  /* 0x0000001700137c02 */ /* 0x000fe40008000f00 */
[----:B0-----:R-:W-:Y:S01]  /*01e0*/  IADD3 R0, PT, PT, R4, R13, RZ ;  /* 0x0000000d04007210 */ /* 0x001fe20007ffe0ff */
[----:B------:R-:W0:Y:S03]  /*01f0*/  LDCU UR6, c[0x0][0x374] ;  /* 0x00006e80ff0677ac */ /* 0x000e260008000800 */
[----:B------:R-:W0:Y:S01]  /*0200*/  LDC R14, c[0x0][0x398] ;  /* 0x0000e600ff0e7b82 */ /* 0x000e220000000800 */
[----:B----4-:R-:W-:Y:S01]  /*0210*/  LOP3.LUT P1, RZ, R0, R5, RZ, 0xfc, !PT ;  /* 0x0000000500ff7212 */ /* 0x010fe2000782fcff */
[----:B-----5:R-:W-:Y:S01]  /*0220*/  IMAD R0, R3, UR13, R4 ;  /* 0x0000000d03007c24 */ /* 0x020fe2000f8e0204 */
[----:B------:R-:W-:Y:S01]  /*0230*/  IADD3 R3, PT, PT, R4, UR18, RZ ;  /* 0x0000001204037c10 */ /* 0x000fe2000fffe0ff */
[----:B------:R-:W4:Y:S03]  /*0240*/  LDCU UR7, c[0x0][0x378] ;  /* 0x00006f00ff0777ac */ /* 0x000f260008000800 */
[----:B------:R-:W-:Y:S01]  /*0250*/  IADD3 R7, PT, PT, R0, UR18, RZ ;  /* 0x0000001200077c10 */ /* 0x000fe2000fffe0ff */
[----:B------:R-:W5:Y:S01]  /*0260*/  LDC.64 R8, c[0x0][0x3b0] ;  /* 0x0000ec00ff087b82 */ /* 0x000f620000000a00 */
[----:B------:R-:W-:Y:S01]  /*0270*/  LOP3.LUT R0, R13, R4, RZ, 0xfc, !PT ;  /* 0x000000040d007212 */ /* 0x000fe200078efcff */
[----:B--2---:R-:W-:-:S02]  /*0280*/  UIADD3 UR10, UPT, UPT, UR13, UR14, URZ ;  /* 0x0000000e0d0a7290 */ /* 0x004fc4000fffe0ff */
[----:B-1----:R-:W-:Y:S02]  /*0290*/  UIADD3 UR9, UPT, UPT, URZ, -UR4, URZ ;  /* 0x80000004ff097290 */ /* 0x002fe4000fffe0ff */
[----:B------:R-:W-:Y:S01]  /*02a0*/  UISETP.NE.AND UP1, UPT, UR10, UR8, UPT ;  /* 0x000000080a00728c */ /* 0x000fe2000bf25270 */
[--C-:B---3--:R-:W-:Y:S01]  /*02b0*/  IMAD R2, R6, UR14, R13.reuse ;  /* 0x0000000e06027c24 */ /* 0x108fe2000f8e020d */
[----:B------:R-:W1:Y:S01]  /*02c0*/  LDC.64 R10, c[0x0][0x3a0] ;  /* 0x0000e800ff0a7b82 */ /* 0x000e620000000a00 */
[----:B------:R-:W-:Y:S02]  /*02d0*/  IMAD R6, R3, R6, R13 ;  /* 0x0000000603067224 */ /* 0x000fe400078e020d */
[----:B------:R-:W-:Y:S01]  /*02e0*/  UMOV UR8, UR9 ;  /* 0x0000000900087c82 */ /* 0x000fe20008000000 */
[----:B------:R-:W-:Y:S01]  /*02f0*/  UIADD3 UR4, UPT, UPT, UR4, -0x1, URZ ;  /* 0xffffffff04047890 */ /* 0x000fe2000fffe0ff */
[----:B------:R-:W-:Y:S01]  /*0300*/  IADD3 R5, PT, PT, R2, 0x1, RZ ;  /* 0x0000000102057810 */ /* 0x000fe20007ffe0ff */
[----:B0-----:R-:W-:Y:S01]  /*0310*/  UIMAD UR8, UR8, UR6, URZ ;  /* 0x00000006080872a4 */ /* 0x001fe2000f8e02ff */
[C---:B------:R-:W-:Y:S01]  /*0320*/  IADD3 R4, PT, PT, R14.reuse, -0x1, RZ ;  /* 0xffffffff0e047810 */ /* 0x040fe20007ffe0ff */
[----:B------:R-:W0:Y:S01]  /*0330*/  LDC.64 R12, c[0x0][0x380] ;  /* 0x0000e000ff0c7b82 */ /* 0x000e220000000a00 */
[----:B------:R-:W-:Y:S01]  /*0340*/  IADD3 R15, PT, PT, -R14, RZ, RZ ;  /* 0x000000ff0e0f7210 */ /* 0x000fe20007ffe1ff */
[----:B------:R-:W-:Y:S01]  /*0350*/  IMAD R2, R7, R14, R14 ;  /* 0x0000000e07027224 */ /* 0x000fe200078e020e */
[----:B------:R-:W-:-:S03]  /*0360*/  ISETP.GE.AND P0, PT, R5, R4, PT ;  /* 0x000000040500720c */ /* 0x000fc60003f06270 */
[----:B------:R-:W-:Y:S01]  /*0370*/  IMAD R4, R15, 0x2, R2 ;  /* 0x000000020f047824 */ /* 0x000fe200078e0202 */
[----:B------:R-:W-:Y:S01]  /*0380*/  ISETP.LT.AND P0, PT, R7, UR5, !P0 ;  /* 0x0000000507007c0c */ /* 0x000fe2000c701270 */
[----:B------:R-:W-:Y:S01]  /*0390*/  IMAD R2, R3, R14, R6 ;  /* 0x0000000e03027224 */ /* 0x000fe200078e0206 */
[----:B------:R-:W-:Y:S01]  /*03a0*/  IADD3 R3, PT, PT, R6, 0x1, RZ ;  /* 0x0000000106037810 */ /* 0x000fe20007ffe0ff */
[C---:B------:R-:W-:Y:S01]  /*03b0*/  IMAD R6, R14.reuse, UR5, RZ ;  /* 0x000000050e067c24 */ /* 0x040fe2000f8e02ff */
[----:B------:R-:W-:Y:S01]  /*03c0*/  IADD3 R4, PT, PT, R5, R4, RZ ;  /* 0x0000000405047210 */ /* 0x000fe20007ffe0ff */
[CC--:B------:R-:W-:Y:S01]  /*03d0*/  IMAD R5, R7.reuse, R14.reuse, R5 ;  /* 0x0000000e07057224 */ /* 0x0c0fe200078e0205 */
[----:B------:R-:W-:Y:S01]  /*03e0*/  ISETP.GT.AND P0, PT, R7, UR18, P0 ;  /* 0x0000001207007c0c */ /* 0x000fe20008704270 */
[C-C-:B------:R-:W-:Y:S01]  /*03f0*/  IMAD R7, R14.reuse, UR20, R3.reuse ;  /* 0x000000140e077c24 */ /* 0x140fe2000f8e0203 */
[----:B------:R-:W-:Y:S01]  /*0400*/  UIADD3 UR5, UPT, UPT, UR6, -0x1, URZ ;  /* 0xffffffff06057890 */ /* 0x000fe2000fffe0ff */
[----:B------:R-:W-:Y:S01]  /*0410*/  IMAD R15, R14, UR15, R3 ;  /* 0x0000000f0e0f7c24 */ /* 0x000fe2000f8e0203 */
[-C--:B------:R-:W-:Y:S01]  /*0420*/  IADD3 R23, PT, PT, R6, -R14.reuse, RZ ;  /* 0x8000000e06177210 */ /* 0x080fe20007ffe0ff */
[----:B-----5:R-:W-:Y:S01]  /*0430*/  IMAD.WIDE R8, R7, 0x4, R8 ;  /* 0x0000000407087825 */ /* 0x020fe200078e0208 */
[----:B----4-:R-:W-:Y:S01]  /*0440*/  UIMAD UR6, UR7, UR8, -0x7fffffff ;  /* 0x80000001070674a4 */ /* 0x010fe2000f8e0208 */
[----:B------:R-:W-:Y:S01]  /*0450*/  IADD3 R25, PT, PT, R3, -R14, RZ ;  /* 0x8000000e03197210 */ /* 0x000fe20007ffe0ff */
[----:B------:R-:W-:Y:S01]  /*0460*/  UISETP.NE.AND UP0, UPT, UR13, UR5, UPT ;  /* 0x000000050d00728c */ /* 0x000fe2000bf05270 */
[----:B-1----:R-:W-:Y:S01]  /*0470*/  IMAD.WIDE R10, R15, 0x4, R10 ;  /* 0x000000040f0a7825 */ /* 0x002fe200078e020a */
[----:B------:R-:W-:Y:S01]  /*0480*/  LEA R23, R14, R23, 0x1 ;  /* 0x000000170e177211 */ /* 0x000fe200078e08ff */
[----:B------:R-:W-:-:S02]  /*0490*/  USEL UR6, UR6, 0x1, !UP1 ;  /* 0x0000000106067887 */ /* 0x000fc4000c800000 */
[----:B------:R-:W-:Y:S01]  /*04a0*/  IMAD.MOV.U32 R7, RZ, RZ, RZ ;  /* 0x000000ffff077224 */ /* 0x000fe200078e00ff */
[----:B------:R-:W-:Y:S01]  /*04b0*/  UISETP.EQ.AND UP0, UPT, UR14, UR4, !UP0 ;  /* 0x000000040e00728c */ /* 0x000fe2000c702270 */
[----:B0-----:R-:W-:-:S10]  /*04c0*/  IMAD.WIDE R12, R5, 0x4, R12 ;  /* 0x00000004050c7825 */ /* 0x001fd400078e020c */
.L_x_12:
[----:B------:R-:W-:Y:S04]  /*04d0*/  BSSY B0, `(.L_x_0) ;  /* 0x0000039000007945 */ /* 0x000fe80003800000 */
[----:B-1----:R-:W-:Y:S05]  /*04e0*/  BRA.U !UP0, `(.L_x_1) ;  /* 0x0000000108a47547 */ /* 0x002fea000b800000 */
[----:B------:R-:W0:Y:S01]  /*04f0*/  LDC R22, c[0x0][0x398] ;  /* 0x0000e600ff167b82 */ /* 0x000e220000000800 */
[----:B------:R-:W-:Y:S01]  /*0500*/  BSSY.RECONVERGENT B1, `(.L_x_2) ;  /* 0x000001d000017945 */ /* 0x000fe20003800200 */
[----:B------:R-:W-:Y:S02]  /*0510*/  ISETP.NE.AND P3, PT, R0, RZ, PT ;  /* 0x000000ff0000720c */ /* 0x000fe40003f65270 */
[----:B0-----:R-:W-:-:S13]  /*0520*/  ISETP.GE.AND P2, PT, R3, R22, PT ;  /* 0x000000160300720c */ /* 0x001fda0003f46270 */
[----:B------:R-:W-:Y:S05]  /*0530*/  @P2 BRA `(.L_x_3) ;  /* 0x0000000000642947 */ /* 0x000fea0003800000 */
[----:B------:R-:W-:-:S04]  /*0540*/  IMAD.WIDE R14, R3, 0x4, R18 ;  /* 0x00000004030e7825 */ /* 0x000fc800078e0212 */
[--C-:B------:R-:W-:Y:S01]  /*0550*/  IMAD.WIDE R16, R2, 0x4, R18.reuse ;  /* 0x0000000402107825 */ /* 0x100fe200078e0212 */
[----:B------:R0:W2:Y:S03]  /*0560*/  LDG.E.CONSTANT R24, desc[UR16][R14.64+0x4] ;  /* 0x000004100e187981 */ /* 0x0000a6000c1e9900 */
[----:B------:R-:W-:Y:S02]  /*0570*/  IMAD.WIDE R18, R25, 0x4, R18 ;  /* 0x0000000419127825 */ /* 0x000fe400078e0212 */
[----:B------:R-:W2:Y:S02]  /*0580*/  LDG.E.CONSTANT R16, desc[UR16][R16.64] ;  /* 0x0000001010107981 */ /* 0x000ea4000c1e9900 */
[----:B------:R-:W-:-:S04]  /*0590*/  IMAD.WIDE R20, R22, 0x4, R14 ;  /* 0x0000000416147825 */ /* 0x000fc800078e020e */
[--C-:B------:R-:W-:Y:S02]  /*05a0*/  IMAD.WIDE R28, R23, 0x4, R18.reuse ;  /* 0x00000004171c7825 */ /* 0x100fe400078e0212 */
[----:B------:R-:W3:Y:S02]  /*05b0*/  LDG.E.CONSTANT R20, desc[UR16][R20.64] ;  /* 0x0000001014147981 */ /* 0x000ee4000c1e9900 */
[----:B------:R-:W-:Y:S02]  /*05c0*/  IMAD.WIDE R26, R6, 0x4, R18 ;  /* 0x00000004061a7825 */ /* 0x000fe400078e0212 */
[----:B------:R-:W4:Y:S02]  /*05d0*/  LDG.E.CONSTANT R17, desc[UR16][R28.64+-0x4] ;  /* 0xfffffc101c117981 */ /* 0x000f24000c1e9900 */
[----:B0-----:R-:W-:Y:S02]  /*05e0*/  IMAD.WIDE R14, R22, 0x4, R28 ;  /* 0x00000004160e7825 */ /* 0x001fe400078e021c */
[----:B------:R-:W5:Y:S04]  /*05f0*/  LDG.E.CONSTANT R26, desc[UR16][R26.64] ;  /* 0x000000101a1a7981 */ /* 0x000f68000c1e9900 */
[----:B------:R-:W4:Y:S04]  /*0600*/  LDG.E.CONSTANT R21, desc[UR16][R28.64+0x4] ;  /* 0x000004101c157981 */ /* 0x000f28000c1e9900 */
[----:B------:R-:W5:Y:S04]  /*0610*/  LDG.E.CONSTANT R19, desc[UR16][R18.64] ;  /* 0x0000001012137981 */ /* 0x000f68000c1e9900 */
[----:B------:R-:W5:Y:S01]  /*0620*/  LDG.E.CONSTANT R22, desc[UR16][R14.64] ;  /* 0x000000100e167981 */ /* 0x000f62000c1e9900 */
[----:B--2---:R-:W-:-:S04]  /*0630*/  FADD R16, R24, R16 ;  /* 0x0000001018107221 */ /* 0x004fc80000000000 */
[----:B---3--:R-:W-:Y:S01]  /*0640*/  FADD R16, R16, R20 ;  /* 0x0000001410107221 */ /* 0x008fe20000000000 */
[----:B----4-:R-:W-:-:S04]  /*0650*/  FADD R17, R21, R17 ;  /* 0x0000001115117221 */ /* 0x010fc80000000000 */
[----:B-----5:R-:W-:Y:S01]  /*0660*/  FADD R17, R17, R26 ;  /* 0x0000001a11117221 */ /* 0x020fe20000000000 */
[----:B------:R-:W-:-:S03]  /*0670*/  FADD R16, R16, R19 ;  /* 0x0000001310107221 */ /* 0x000fc60000000000 */
[----:B------:R-:W-:Y:S01]  /*0680*/  FADD R22, R17, R22 ;  /* 0x0000001611167221 */ /* 0x000fe20000000000 */
[----:B------:R-:W-:-:S03]  /*0690*/  FMUL R17, R16, 0.25 ;  /* 0x3e80000010117820 */ /* 0x000fc60000400000 */
[----:B------:R-:W-:Y:S02]  /*06a0*/  FMUL R21, R22, 0.25 ;  /* 0x3e80000016157820 */ /* 0x000fe40000400000 */
[----:B------:R0:W-:Y:S04]  /*06b0*/  STG.E desc[UR16][R10.64], R17 ;  /* 0x000000110a007986 */ /* 0x0001e8000c101910 */
[----:B------:R0:W-:Y:S02]  /*06c0*/  STG.E desc[UR16][R8.64], R21 ;  /* 0x0000001508007986 */ /* 0x0001e4000c101910 */
.L_x_3:
[----:B------:R-:W-:Y:S05]  /*06d0*/  BSYNC.RECONVERGENT B1 ;  /* 0x0000000000017941 */ /* 0x000fea0003800200 */
.L_x_2:
[----:B------:R-:W-:-:S03]  /*06e0*/  UMOV UR4, 0xffffffff ;  /* 0xffffffff00047882 */ /* 0x000fc60000000000 */
[----:B------:R-:W-:Y:S05]  /*06f0*/  BRA.DIV UR4, `(.L_x_4) ;  /* 0x0000000604207947 */ /* 0x000fea000b800000 */
[----:B------:R-:W-:Y:S06]  /*0700*/  BAR.SYNC.DEFER_BLOCKING 0x0 ;  /* 0x0000000000007b1d */ /* 0x000fec0000010000 */
.L_x_15:
[----:B------:R-:W-:Y:S05]  /*0710*/  @P3 BRA `(.L_x_5) ;  /* 0x0000000000503947 */ /* 0x000fea0003800000 */
[----:B0-----:R-:W0:Y:S01]  /*0720*/  LDC.64 R16, c[0x0][0x3d8] ;  /* 0x0000f600ff107b82 */ /* 0x001e220000000a00 */
[----:B------:R-:W-:-:S07]  /*0730*/  HFMA2 R19, -RZ, RZ, 0, 5.9604644775390625e-08 ;  /* 0x00000001ff137431 */ /* 0x000fce00000001ff */
[----:B------:R-:W1:Y:S01]  /*0740*/  LDC.64 R14, c[0x0][0x3d0] ;  /* 0x0000f400ff0e7b82 */ /* 0x000e620000000a00 */
[----:B0-----:R2:W-:Y:S04]  /*0750*/  STG.E desc[UR16][R16.64], R19 ;  /* 0x0000001310007986 */ /* 0x0015e8000c101910 */
[----:B-1----:R2:W-:Y:S01]  /*0760*/  STG.E desc[UR16][R14.64], R19 ;  /* 0x000000130e007986 */ /* 0x0025e2000c101910 */
[----:B------:R-:W-:Y:S05]  /*0770*/  BRA `(.L_x_5) ;  /* 0x0000000000387947 */ /* 0x000fea0003800000 */
.L_x_1:
[----:B------:R-:W-:Y:S05]  /*0780*/  @!P0 BRA `(.L_x_5) ;  /* 0x0000000000348947 */ /* 0x000fea0003800000 */
[----:B------:R-:W0:Y:S01]  /*0790*/  LDC R15, c[0x0][0x398] ;  /* 0x0000e600ff0f7b82 */ /* 0x000e220000000800 */
[----:B------:R-:W-:-:S05]  /*07a0*/  IMAD.WIDE R16, R5, 0x4, R18 ;  /* 0x0000000405107825 */ /* 0x000fca00078e0212 */
[----:B------:R-:W2:Y:S01]  /*07b0*/  LDG.E.CONSTANT R20, desc[UR16][R16.64+0x4] ;  /* 0x0000041010147981 */ /* 0x000ea2000c1e9900 */
[----:B------:R-:W-:-:S03]  /*07c0*/  IMAD.WIDE R18, R4, 0x4, R18 ;  /* 0x0000000404127825 */ /* 0x000fc600078e0212 */
[----:B------:R-:W2:Y:S04]  /*07d0*/  LDG.E.CONSTANT R21, desc[UR16][R16.64+-0x4] ;  /* 0xfffffc1010157981 */ /* 0x000ea8000c1e9900 */
[----:B------:R-:W3:Y:S01]  /*07e0*/  LDG.E.CONSTANT R19, desc[UR16][R18.64] ;  /* 0x0000001012137981 */ /* 0x000ee2000c1e9900 */
[----:B0-----:R-:W-:-:S06]  /*07f0*/  IMAD.WIDE R14, R15, 0x4, R16 ;  /* 0x000000040f0e7825 */ /* 0x001fcc00078e0210 */
[----:B------:R-:W4:Y:S01]  /*0800*/  LDG.E.CONSTANT R15, desc[UR16][R14.64] ;  /* 0x000000100e0f7981 */ /* 0x000f22000c1e9900 */
[----:B--2---:R-:W-:-:S04]  /*0810*/  FADD R20, R20, R21 ;  /* 0x0000001514147221 */ /* 0x004fc80000000000 */
[----:B----4-:R-:W-:-:S04]  /*0820*/  FADD R20, R20, R15 ;  /* 0x0000000f14147221 */ /* 0x010fc80000000000 */
[----:B---3--:R-:W-:-:S04]  /*0830*/  FADD R20, R20, R19 ;  /* 0x0000001314147221 */ /* 0x008fc80000000000 */
[----:B------:R-:W-:-:S05]  /*0840*/  FMUL R21, R20, 0.25 ;  /* 0x3e80000014157820 */ /* 0x000fca0000400000 */
[----:B------:R0:W-:Y:S02]  /*0850*/  STG.E desc[UR16][R12.64], R21 ;  /* 0x000000150c007986 */ /* 0x0001e4000c101910 */
.L_x_5:
[----:B------:R-:W-:Y:S05]  /*0860*/  BSYNC B0 ;  /* 0x0000000000007941 */ /* 0x000fea0003800000 */
.L_x_0:
[----:B------:R-:W-:Y:S01]  /*0870*/  ISETP.NE.AND P2, PT, R0, RZ, PT ;  /* 0x000000ff0000720c */ /* 0x000fe20003f45270 */
[----:B------:R-:W-:-:S04]  /*0880*/  UISETP.NE.U32.AND UP1, UPT, UR11, URZ, UPT ;  /* 0x000000ff0b00728c */ /* 0x000fc8000bf25070 */
[----:B------:R-:W-:-:S08]  /*0890*/  UISETP.NE.AND.EX UP1, UPT, UR12, URZ, UPT, UP1 ;  /* 0x000000ff0c00728c */ /* 0x000fd0000bf25310 */
[----:B--2---:R-:W1:Y:S08]  /*08a0*/  @!P2 LDC.64 R14, c[0x0][0x3d0] ;  /* 0x0000f400ff0eab82 */ /* 0x004e700000000a00 */
[----:B0-----:R-:W0:Y:S01]  /*08b0*/  @!P2 LDC.64 R16, c[0x0][0x3d8] ;  /* 0x0000f600ff10ab82 */ /* 0x001e220000000a00 */
[----:B-1----:R1:W-:Y:S04]  /*08c0*/  @!P2 STG.E desc[UR16][R14.64], RZ ;  /* 0x000000ff0e00a986 */ /* 0x0023e8000c101910 */
[----:B0-----:R1:W-:Y:S01]  /*08d0*/  @!P2 STG.E desc[UR16][R16.64], RZ ;  /* 0x000000ff1000a986 */ /* 0x0013e2000c101910 */
[----:B------:R-:W-:Y:S05]  /*08e0*/  BRA.U !UP1, `(.L_x_6) ;  /* 0x0000000109a07547 */ /* 0x000fea000b800000 */
[----:B------:R-:W-:Y:S01]  /*08f0*/  UMOV UR4, 0xffffffff ;  /* 0xffffffff00047882 */ /* 0x000fe20000000000 */
[----:B------:R-:W-:Y:S02]  /*0900*/  IADD3 R7, PT, PT, R7, 0x1, RZ ;  /* 0x0000000107077810 */ /* 0x000fe40007ffe0ff */
[----:B------:R-:W-:Y:S05]  /*0910*/  BRA.DIV UR4, `(.L_x_7) ;  /* 0x0000000204c87947 */ /* 0x000fea000b800000 */
[----:B------:R-:W-:Y:S06]  /*0920*/  BAR.SYNC.DEFER_BLOCKING 0x0 ;  /* 0x0000000000007b1d */ /* 0x000fec0000010000 */
.L_x_18:
[----:B------:R-:W-:Y:S04]  /*0930*/  BSSY B0, `(.L_x_8) ;  /* 0x0000019000007945 */ /* 0x000fe80003800000 */
[----:B------:R-:W-:Y:S05]  /*0940*/  @P1 BRA `(.L_x_9) ;  /* 0x00000000005c1947 */ /* 0x000fea0003800000 */
[----:B-1----:R-:W0:Y:S01]  /*0950*/  S2R R15, SR_LANEID ;  /* 0x00000000000f7919 */ /* 0x002e220000000000 */
[----:B------:R-:W-:Y:S01]  /*0960*/  VOTEU.ANY UR4, UPT, PT ;  /* 0x0000000000047886 */ /* 0x000fe200038e0100 */
[----:B------:R-:W-:Y:S01]  /*0970*/  MOV R14, UR11 ;  /* 0x0000000b000e7c02 */ /* 0x000fe20008000f00 */
[----:B------:R-:W-:Y:S08]  /*0980*/  FLO.U32 R18, UR4 ;  /* 0x0000000400127d00 */ /* 0x000ff000080e0000 */
[----:B------:R-:W1:Y:S02]  /*0990*/  POPC R16, UR4 ;  /* 0x0000000400107d09 */ /* 0x000e640008000000 */
[----:B-1----:R-:W-:Y:S01]  /*09a0*/  IMAD R17, R16, UR6, RZ ;  /* 0x0000000610117c24 */ /* 0x002fe2000f8e02ff */
[----:B0-----:R-:W-:Y:S01]  /*09b0*/  ISETP.EQ.U32.AND P2, PT, R18, R15, PT ;  /* 0x0000000f1200720c */ /* 0x001fe20003f42070 */
[----:B------:R-:W-:-:S12]  /*09c0*/  IMAD.U32 R15, RZ, RZ, UR12 ;  /* 0x0000000cff0f7e24 */ /* 0x000fd8000f8e00ff */
[----:B------:R-:W-:Y:S06]  /*09d0*/  @P2 MEMBAR.ALL.GPU ;  /* 0x0000000000002992 */ /* 0x000fec000000a000 */
[----:B------:R-:W-:-:S00]  /*09e0*/  @P2 ERRBAR ;  /* 0x00000000000029ab */ /* 0x000fc00000000000 */
[----:B------:R-:W-:Y:S06]  /*09f0*/  @P2 CGAERRBAR ;  /* 0x00000000000025ab */ /* 0x000fec0000000000 */
[----:B------:R-:W2:Y:S01]  /*0a00*/  @P2 ATOM.E.ADD.STRONG.GPU PT, R17, desc[UR16][R14.64+0x4], R17 ;  /* 0x800004110e11298a */ /* 0x000ea200081ef110 */
[----:B------:R-:W0:Y:S02]  /*0a10*/  S2R R19, SR_LTMASK ;  /* 0x0000000000137919 */ /* 0x000e240000003900 */
[----:B0-----:R-:W-:-:S06]  /*0a20*/  LOP3.LUT R19, R19, UR4, RZ, 0xc0, !PT ;  /* 0x0000000413137c12 */ /* 0x001fcc000f8ec0ff */
[----:B------:R-:W0:Y:S01]  /*0a30*/  POPC R19, R19 ;  /* 0x0000001300137309 */ /* 0x000e220000000000 */
[----:B--2---:R-:W0:Y:S02]  /*0a40*/  SHFL.IDX PT, R16, R17, R18, 0x1f ;  /* 0x00001f1211107589 */ /* 0x004e2400000e0000 */
[----:B0-----:R-:W-:-:S07]  /*0a50*/  IMAD R16, R19, UR6, R16 ;  /* 0x0000000613107c24 */ /* 0x001fce000f8e0210 */
.L_x_10:
[----:B------:R-:W2:Y:S04]  /*0a60*/  LD.E.STRONG.GPU R17, desc[UR16][R14.64+0x4] ;  /* 0x000004100e117980 */ /* 0x000ea8000c10f900 */
[----:B--2---:R-:W-:Y:S01]  /*0a70*/  CCTL.IVALL ;  /* 0x00000000ff00798f */ /* 0x004fe20002000000 */
[----:B------:R-:W-:Y:S05]  /*0a80*/  YIELD ;  /* 0x0000000000007946 */ /* 0x000fea0003800000 */
[----:B------:R-:W-:-:S04]  /*0a90*/  LOP3.LUT R17, R17, R16, RZ, 0x3c, !PT ;  /* 0x0000001011117212 */ /* 0x000fc800078e3cff */
[----:B------:R-:W-:-:S13]  /*0aa0*/  ISETP.GT.AND P2, PT, R17, -0x1, PT ;  /* 0xffffffff1100780c */ /* 0x000fda0003f44270 */
[----:B------:R-:W-:Y:S05]  /*0ab0*/  @P2 BRA `(.L_x_10) ;  /* 0xfffffffc00e82947 */ /* 0x000fea000383ffff */
.L_x_9:
[----:B------:R-:W-:Y:S05]  /*0ac0*/  BSYNC B0 ;  /* 0x0000000000007941 */ /* 0x000fea0003800000 */
.L_x_8:
[----:B------:R-:W-:-:S03]  /*0ad0*/  UMOV UR4, 0xffffffff ;  /* 0xffffffff00047882 */ /* 0x000fc60000000000 */
[----:B------:R-:W-:Y:S05]  /*0ae0*/  BRA.DIV UR4, `(.L_x_11) ;  /* 0x0000000204847947 */ /* 0x000fea000b800000 */
[----:B------:R-:W-:Y:S06]  /*0af0*/  BAR.SYNC.DEFER_BLOCKING 0x0 ;  /* 0x0000000000007b1d */ /* 0x000fec0000010000 */
.L_x_21:
[----:B------:R-:W0:Y:S01]  /*0b00*/  LDCU UR7, c[0x0][0x3bc] ;  /* 0x00007780ff0777ac */ /* 0x000e220008000800 */
[----:B------:R-:W2:Y:S01]  /*0b10*/  LDCU.64 UR4, c[0x0][0x380] ;  /* 0x00007000ff0477ac */ /* 0x000ea20008000a00 */
[----:B0-----:R-:W-:Y:S02]  /*0b20*/  ISETP.NE.AND P2, PT, R7, UR7, PT ;  /* 0x0000000707007c0c */ /* 0x001fe4000bf45270 */
[----:B--2---:R-:W-:Y:S02]  /*0b30*/  MOV R18, UR4 ;  /* 0x0000000400127c02 */ /* 0x004fe40008000f00 */
[----:B------:R-:W-:-:S09]  /*0b40*/  MOV R19, UR5 ;  /* 0x0000000500137c02 */ /* 0x000fd20008000f00 */
[----:B------:R-:W-:Y:S05]  /*0b50*/  @P2 BRA `(.L_x_12) ;  /* 0xfffffff8005c2947 */ /* 0x000fea000383ffff */
[----:B------:R-:W-:Y:S05]  /*0b60*/  EXIT ;  /* 0x000000000000794d */ /* 0x000fea0003800000 */
.L_x_6:
[----:B------:R-:W-:Y:S05]  /*0b70*/  BPT.TRAP 0x1 ;  /* 0x000000040000795c */ /* 0x000fea0000300000 */
.L_x_4:
[----:B-1----:R-:W-:Y:S01]  /*0b80*/  HFMA2 R15, -RZ, RZ, 0, 0 ;  /* 0x00000000ff0f7431 */ /* 0x002fe200000001ff */
[----:B------:R-:W-:Y:S01]  /*0b90*/  BSSY B1, `(.L_x_13) ;  /* 0x0000009000017945 */ /* 0x000fe20003800000 */
[----:B------:R-:W-:Y:S02]  /*0ba0*/  MOV R16, 0x0 ;  /* 0x0000000000107802 */ /* 0x000fe40000000f00 */
[----:B------:R-:W-:-:S07]  /*0bb0*/  MOV R14, 0xffffffff ;  /* 0xffffffff000e7802 */ /* 0x000fce0000000f00 */
[----:B0-----:R-:W-:Y:S05]  /*0bc0*/  WARPSYNC.COLLECTIVE.ALL `(.L_x_14) ;  /* 0x0000000000147948 */ /* 0x001fea0003c00000 */
[----:B------:R-:W-:-:S04]  /*0bd0*/  SHF.L.U32 R16, R16, 0x10, RZ ;  /* 0x0000001010107819 */ /* 0x000fc800000006ff */
[----:B------:R-:W-:-:S05]  /*0be0*/  LOP3.LUT R16, R16, 0xf, R15, 0xf8, !PT ;  /* 0x0000000f10107812 */ /* 0x000fca00078ef80f */
[----:B------:R1:W-:Y:S02]  /*0bf0*/  BAR.SYNC.DEFER_BLOCKING R16, R16 ;  /* 0x000000100000731d */ /* 0x0003e40000010000 */
[----:B-1----:R-:W-:-:S04]  /*0c00*/  SHF.R.U32 R16, R16, 0x10, RZ ;  /* 0x0000001010107819 */ /* 0x002fc800000016ff */
[----:B0-----:R-:W-:Y:S05]  /*0c10*/  ENDCOLLECTIVE ;  /* 0x000000000000791b */ /* 0x001fea0003800000 */
.L_x_14:
[----:B------:R-:W-:Y:S05]  /*0c20*/  BSYNC B1 ;  /* 0x0000000000017941 */ /* 0x000fea0003800000 */
.L_x_13:
[----:B------:R-:W-:Y:S05]  /*0c30*/  BRA `(.L_x_15) ;  /* 0xfffffff800b47947 */ /* 0x000fea000383ffff */
.L_x_7:
[----:B-1----:R-:W-:Y:S01]  /*0c40*/  HFMA2 R16, -RZ, RZ, 0, 0 ;  /* 0x00000000ff107431 */ /* 0x002fe200000001ff */
[----:B------:R-:W-:Y:S01]  /*0c50*/  BSSY B0, `(.L_x_16) ;  /* 0x0000009000007945 */ /* 0x000fe20003800000 */
[----:B------:R-:W-:Y:S01]  /*0c60*/  IMAD.MOV.U32 R15, RZ, RZ, 0x0 ;  /* 0x00000000ff0f7424 */ /* 0x000fe200078e00ff */
[----:B------:R-:W-:-:S07]  /*0c70*/  MOV R14, 0xffffffff ;  /* 0xffffffff000e7802 */ /* 0x000fce0000000f00 */
[----:B------:R-:W-:Y:S05]  /*0c80*/  WARPSYNC.COLLECTIVE.ALL `(.L_x_17) ;  /* 0x0000000000147948 */ /* 0x000fea0003c00000 */
[----:B------:R-:W-:-:S04]  /*0c90*/  SHF.L.U32 R16, R16, 0x10, RZ ;  /* 0x0000001010107819 */ /* 0x000fc800000006ff */
[----:B------:R-:W-:-:S05]  /*0ca0*/  LOP3.LUT R16, R16, 0xf, R15, 0xf8, !PT ;  /* 0x0000000f10107812 */ /* 0x000fca00078ef80f */
[----:B------:R0:W-:Y:S02]  /*0cb0*/  BAR.SYNC.DEFER_BLOCKING R16, R16 ;  /* 0x000000100000731d */ /* 0x0001e40000010000 */
[----:B0-----:R-:W-:-:S04]  /*0cc0*/  SHF.R.U32 R16, R16, 0x10, RZ ;  /* 0x0000001010107819 */ /* 0x001fc800000016ff */
[----:B------:R-:W-:Y:S05]  /*0cd0*/  ENDCOLLECTIVE ;  /* 0x000000000000791b */ /* 0x000fea0003800000 */
.L_x_17:
[----:B------:R-:W-:Y:S05]  /*0ce0*/  BSYNC B0 ;  /* 0x0000000000007941 */ /* 0x000fea0003800000 */
.L_x_16:
[----:B------:R-:W-:Y:S05]  /*0cf0*/  BRA `(.L_x_18) ;  /* 0xfffffffc000c7947 */ /* 0x000fea000383ffff */
.L_x_11:
[----:B-1----:R-:W-:Y:S01]  /*0d00*/  HFMA2 R15, -RZ, RZ, 0, 0 ;  /* 0x00000000ff0f7431 */ /* 0x002fe200000001ff */
[----:B------:R-:W-:Y:S01]  /*0d10*/  BSSY B0, `(.L_x_19) ;  /* 0x0000009000007945 */ /* 0x000fe20003800000 */
[----:B------:R-:W-:Y:S02]  /*0d20*/  MOV R16, 0x0 ;  /* 0x0000000000107802 */ /* 0x000fe40000000f00 */
[----:B------:R-:W-:-:S07]  /*0d30*/  MOV R14, 0xffffffff ;  /* 0xffffffff000e7802 */ /* 0x000fce0000000f00 */
[----:B------:R-:W-:Y:S05]  /*0d40*/  WARPSYNC.COLLECTIVE.ALL `(.L_x_20) ;  /* 0x0000000000147948 */ /* 0x000fea0003c00000 */
[----:B------:R-:W-:-:S04]  /*0d50*/  SHF.L.U32 R16, R16, 0x10, RZ ;  /* 0x0000001010107819 */ /* 0x000fc800000006ff */
[----:B------:R-:W-:-:S05]  /*0d60*/  LOP3.LUT R16, R16, 0xf, R15, 0xf8, !PT ;  /* 0x0000000f10107812 */ /* 0x000fca00078ef80f */
[----:B------:R0:W-:Y:S02]  /*0d70*/  BAR.SYNC.DEFER_BLOCKING R16, R16 ;  /* 0x000000100000731d */ /* 0x0001e40000010000 */
[----:B0-----:R-:W-:-:S04]  /*0d80*/  SHF.R.U32 R16, R16, 0x10, RZ ;  /* 0x0000001010107819 */ /* 0x001fc800000016ff */
[----:B------:R-:W-:Y:S05]  /*0d90*/  ENDCOLLECTIVE ;  /* 0x000000000000791b */ /* 0x000fea0003800000 */
.L_x_20:
[----:B------:R-:W-:Y:S05]  /*0da0*/  BSYNC B0 ;  /* 0x0000000000007941 */ /* 0x000fea0003800000 */
.L_x_19:
[----:B------:R-:W-:Y:S05]  /*0db0*/  BRA `(.L_x_21) ;  /* 0xfffffffc00507947 */ /* 0x000fea000383ffff */
.L_x_22:
[----:B------:R-:W-:-:S00]  /*0dc0*/  BRA `(.L_x_22) ;  /* 0xfffffffc00fc7947 */ /* 0x000fc0000383ffff */
[----:B------:R-:W-:-:S00]  /*0dd0*/  NOP ;  /* 0x0000000000007918 */ /* 0x000fc00000000000 */
        /* <DEDUP_REMOVED lines=10> */
.L_x_43:


//--------------------- .text._Z21initialize_boundariesPfS_fiiii --------------------------
	.section	.text._Z21initialize_boundariesPfS_fiiii,"ax",@progbits
	.align	128
        .global         _Z21initialize_boundariesPfS_fiiii
        .type           _Z21initialize_boundariesPfS_fiiii,@function
        .size           _Z21initialize_boundariesPfS_fiiii,(.L_x_42 - _Z21initialize_boundariesPfS_fiiii)
        .other          _Z21initialize_boundariesPfS_fiiii,@"STO_CUDA_ENTRY STV_DEFAULT"
_Z21initialize_boundariesPfS_fiiii:
.text._Z21initialize_boundariesPfS_fiiii:
[----:B------:R-:W0:Y:S01]  /*0000*/  LDC R1, c[0x0][0x37c] ;  /* 0x0000df00ff017b82 */ /* 0x000e220000000800 */
[----:B------:R-:W1:Y:S07]  /*0010*/  S2R R3, SR_TID.X ;  /* 0x0000000000037919 */ /* 0x000e6e0000002100 */
[----:B------:R-:W1:Y:S01]  /*0020*/  S2UR UR4, SR_CTAID.X ;  /* 0x00000000000479c3 */ /* 0x000e620000002500 */
[----:B------:R-:W2:Y:S01]  /*0030*/  LDCU UR5, c[0x0][0x39c] ;  /* 0x00007380ff0577ac */ /* 0x000ea20008000800 */
[----:B0-----:R-:W-:-:S06]  /*0040*/  VIADD R1, R1, 0xffffffd8 ;  /* 0xffffffd801017836 */ /* 0x001fcc0000000000 */
[----:B------:R-:W1:Y:S02]  /*0050*/  LDC R0, c[0x0][0x360] ;  /* 0x0000d800ff007b82 */ /* 0x000e640000000800 */
[----:B-1----:R-:W-:-:S05]  /*0060*/  IMAD R3, R0, UR4, R3 ;  /* 0x0000000400037c24 */ /* 0x002fca000f8e0203 */
[----:B--2---:R-:W-:-:S13]  /*0070*/  ISETP.GE.AND P0, PT, R3, UR5, PT ;  /* 0x0000000503007c0c */ /* 0x004fda000bf06270 */
[----:B------:R-:W-:Y:S05]  /*0080*/  @P0 EXIT ;  /* 0x000000000000094d */ /* 0x000fea0003800000 */
[----:B------:R-:W0:Y:S01]  /*0090*/  LDCU UR4, c[0x0][0x3a0] ;  /* 0x00007400ff0477ac */ /* 0x000e220008000800 */
[----:B------:R-:W1:Y:S01]  /*00a0*/  LDC.64 R22, c[0x0][0x380] ;  /* 0x0000e000ff167b82 */ /* 0x000e620000000a00 */
[----:B------:R-:W2:Y:S01]  /*00b0*/  LDCU UR6, c[0x0][0x390] ;  /* 0x00007200ff0677ac */ /* 0x000ea20008000800 */
[----:B------:R-:W3:Y:S06]  /*00c0*/  LDCU UR5, c[0x0][0x370] ;  /* 0x00006e00ff0577ac */ /* 0x000eec0008000800 */
[----:B------:R-:W4:Y:S01]  /*00d0*/  LDC.64 R20, c[0x0][0x388] ;  /* 0x0000e200ff147b82 */ /* 0x000f220000000a00 */
[----:B------:R-:W1:Y:S01]  /*00e0*/  LDCU UR8, c[0x0][0x394] ;  /* 0x00007280ff0877ac */ /* 0x000e620008000800 */
[----:B------:R-:W1:Y:S01]  /*00f0*/  LDCU.64 UR10, c[0x4][0x8] ;  /* 0x01000100ff0a77ac */ /* 0x000e620008000a00 */
[----:B0-----:R-:W-:Y:S01]  /*0100*/  UIADD3 UR4, UPT, UPT, UR4, -0x1, URZ ;  /* 0xffffffff04047890 */ /* 0x001fe2000fffe0ff */
[----:B--2---:R-:W0:Y:S01]  /*0110*/  F2F.F64.F32 R4, UR6 ;  /* 0x0000000600047d10 */ /* 0x004e220008201800 */
[----:B------:R-:W2:Y:S01]  /*0120*/  LDCU.64 UR6, c[0x0][0x358] ;  /* 0x00006b00ff0677ac */ /* 0x000ea20008000a00 */
[----:B---3--:R-:W-:-:S06]  /*0130*/  IMAD R0, R0, UR5, RZ ;  /* 0x0000000500007c24 */ /* 0x008fcc000f8e02ff */
[----:B------:R-:W3:Y:S01]  /*0140*/  I2F.F64 R6, UR4 ;  /* 0x0000000400067d12 */ /* 0x000ee20008201c00 */
[----:B0-----:R-:W-:-:S11]  /*0150*/  DADD R4, R4, R4 ;  /* 0x0000000004047229 */ /* 0x001fd60000000004 */
.L_x_27:
[----:B0--3--:R-:W0:Y:S01]  /*0160*/  MUFU.RCP64H R9, R7 ;  /* 0x0000000700097308 */ /* 0x009e220000001800 */
[----:B------:R-:W-:Y:S01]  /*0170*/  IMAD.MOV.U32 R8, RZ, RZ, 0x1 ;  /* 0x00000001ff087424 */ /* 0x000fe200078e00ff */
[----:B------:R-:W-:Y:S01]  /*0180*/  BSSY.RECONVERGENT B0, `(.L_x_23) ;  /* 0x0000014000007945 */ /* 0x000fe20003800200 */
[----:B-1----:R-:W-:-:S05]  /*0190*/  VIADD R2, R3, UR8 ;  /* 0x0000000803027c36 */ /* 0x002fca0008000000 */
[----:B------:R-:W1:Y:S01]  /*01a0*/  I2F.F64 R12, R2 ;  /* 0x00000002000c7312 */ /* 0x000e620000201c00 */
[----:B0-----:R-:W-:Y:S02]  /*01b0*/  DFMA R10, -R6, R8, 1 ;  /* 0x3ff00000060a742b */ /* 0x001fe40000000108 */
[----:B-1----:R-:W-:-:S06]  /*01c0*/  DMUL R12, R4, R12 ;  /* 0x0000000c040c7228 */ /* 0x002fcc0000000000 */
[----:B------:R-:W-:-:S08]  /*01d0*/  DFMA R10, R10, R10, R10 ;  /* 0x0000000a0a0a722b */ /* 0x000fd0000000000a */
[----:B------:R-:W-:Y:S01]  /*01e0*/  DFMA R10, R8, R10, R8 ;  /* 0x0000000a080a722b */ /* 0x000fe20000000008 */
[----:B------:R-:W-:-:S07]  /*01f0*/  FSETP.GEU.AND P1, PT, |R13|, 6.5827683646048100446e-37, PT ;  /* 0x036000000d00780b */ /* 0x000fce0003f2e200 */
[----:B------:R-:W-:-:S08]  /*0200*/  DFMA R8, -R6, R10, 1 ;  /* 0x3ff000000608742b */ /* 0x000fd0000000010a */
[----:B------:R-:W-:-:S08]  /*0210*/  DFMA R8, R10, R8, R10 ;  /* 0x000000080a08722b */ /* 0x000fd0000000000a */
[----:B------:R-:W-:-:S08]  /*0220*/  DMUL R10, R12, R8 ;  /* 0x000000080c0a7228 */ /* 0x000fd00000000000 */
[----:B------:R-:W-:-:S08]  /*0230*/  DFMA R14, -R6, R10, R12 ;  /* 0x0000000a060e722b */ /* 0x000fd0000000010c */
[----:B------:R-:W-:-:S10]  /*0240*/  DFMA R8, R8, R14, R10 ;  /* 0x0000000e0808722b */ /* 0x000fd4000000000a */
[----:B------:R-:W-:-:S05]  /*0250*/  FFMA R10, RZ, R7, R9 ;  /* 0x00000007ff0a7223 */ /* 0x000fca0000000009 */
[----:B------:R-:W-:-:S13]  /*0260*/  FSETP.GT.AND P0, PT, |R10|, 1.469367938527859385e-39, PT ;  /* 0x001000000a00780b */ /* 0x000fda0003f04200 */
[----:B------:R-:W-:Y:S05]  /*0270*/  @P0 BRA P1, `(.L_x_24) ;  /* 0x0000000000100947 */ /* 0x000fea0000800000 */
[----:B------:R-:W-:-:S07]  /*0280*/  MOV R2, 0x2a0 ;  /* 0x000002a000027802 */ /* 0x000fce0000000f00 */
[----:B--2-4-:R-:W-:Y:S05]  /*0290*/  CALL.REL.NOINC `($__internal_0_$__cuda_sm20_div_rn_f64_full) ;  /* 0x0000000400287944 */ /* 0x014fea0003c00000 */
[----:B------:R-:W-:Y:S02]  /*02a0*/  IMAD.MOV.U32 R8, RZ, RZ, R10 ;  /* 0x000000ffff087224 */ /* 0x000fe400078e000a */
[----:B------:R-:W-:-:S07]  /*02b0*/  IMAD.MOV.U32 R9, RZ, RZ, R11 ;  /* 0x000000ffff097224 */ /* 0x000fce00078e000b */
.L_x_24:
[----:B--2---:R-:W-:Y:S05]  /*02c0*/  BSYNC.RECONVERGENT B0 ;  /* 0x0000000000007941 */ /* 0x004fea0003800200 */
.L_x_23:
[----:B------:R-:W-:Y:S01]  /*02d0*/  DSETP.NEU.AND P0, PT, |R8|, +INF , PT ;  /* 0x7ff000000800742a */ /* 0x000fe20003f0d200 */
[----:B------:R-:W-:-:S13]  /*02e0*/  BSSY.RECONVERGENT B0, `(.L_x_25) ;  /* 0x000001a000007945 */ /* 0x000fda0003800200 */
[----:B------:R-:W-:Y:S01]  /*02f0*/  @!P0 DMUL R28, RZ, R8 ;  /* 0x00000008ff1c8228 */ /* 0x000fe20000000000 */
[----:B------:R-:W-:Y:S01]  /*0300*/  @!P0 IMAD.MOV.U32 R2, RZ, RZ, RZ ;  /* 0x000000ffff028224 */ /* 0x000fe200078e00ff */
[----:B------:R-:W-:Y:S09]  /*0310*/  @!P0 BRA `(.L_x_26) ;  /* 0x0000000000588947 */ /* 0x000ff20003800000 */
[----:B------:R-:W-:Y:S01]  /*0320*/  UMOV UR4, 0x6dc9c883 ;  /* 0x6dc9c88300047882 */ /* 0x000fe20000000000 */
[----:B------:R-:W-:Y:S01]  /*0330*/  UMOV UR5, 0x3fe45f30 ;  /* 0x3fe45f3000057882 */ /* 0x000fe20000000000 */
[C---:B------:R-:W-:Y:S02]  /*0340*/  DSETP.GE.AND P0, PT, |R8|.reuse, 2.14748364800000000000e+09, PT ;  /* 0x41e000000800742a */ /* 0x040fe40003f06200 */
[----:B------:R-:W-:Y:S01]  /*0350*/  DMUL R10, R8, UR4 ;  /* 0x00000004080a7c28 */ /* 0x000fe20008000000 */
[----:B------:R-:W-:Y:S01]  /*0360*/  UMOV UR4, 0x54442d18 ;  /* 0x54442d1800047882 */ /* 0x000fe20000000000 */
[----:B------:R-:W-:-:S04]  /*0370*/  UMOV UR5, 0x3ff921fb ;  /* 0x3ff921fb00057882 */ /* 0x000fc80000000000 */
[----:B------:R-:W0:Y:S08]  /*0380*/  F2I.F64 R2, R10 ;  /* 0x0000000a00027311 */ /* 0x000e300000301100 */
[----:B0-----:R-:W0:Y:S02]  /*0390*/  I2F.F64 R28, R2 ;  /* 0x00000002001c7312 */ /* 0x001e240000201c00 */
[----:B0-----:R-:W-:Y:S01]  /*03a0*/  DFMA R12, R28, -UR4, R8 ;  /* 0x800000041c0c7c2b */ /* 0x001fe20008000008 */
[----:B------:R-:W-:Y:S01]  /*03b0*/  UMOV UR4, 0x33145c00 ;  /* 0x33145c0000047882 */ /* 0x000fe20000000000 */
[----:B------:R-:W-:-:S06]  /*03c0*/  UMOV UR5, 0x3c91a626 ;  /* 0x3c91a62600057882 */ /* 0x000fcc0000000000 */
[----:B------:R-:W-:Y:S01]  /*03d0*/  DFMA R12, R28, -UR4, R12 ;  /* 0x800000041c0c7c2b */ /* 0x000fe2000800000c */
[----:B------:R-:W-:Y:S01]  /*03e0*/  UMOV UR4, 0x252049c0 ;  /* 0x252049c000047882 */ /* 0x000fe20000000000 */
[----:B------:R-:W-:-:S06]  /*03f0*/  UMOV UR5, 0x397b839a ;  /* 0x397b839a00057882 */ /* 0x000fcc0000000000 */
[----:B------:R-:W-:Y:S01]  /*0400*/  DFMA R28, R28, -UR4, R12 ;  /* 0x800000041c1c7c2b */ /* 0x000fe2000800000c */
[----:B------:R-:W-:Y:S10]  /*0410*/  @!P0 BRA `(.L_x_26) ;  /* 0x0000000000188947 */ /* 0x000ff40003800000 */
[----:B------:R-:W-:Y:S01]  /*0420*/  IMAD.MOV.U32 R16, RZ, RZ, R8 ;  /* 0x000000ffff107224 */ /* 0x000fe200078e0008 */
[----:B------:R-:W-:-:S07]  /*0430*/  MOV R2, 0x450 ;  /* 0x0000045000027802 */ /* 0x000fce0000000f00 */
[----:B----4-:R-:W-:Y:S05]  /*0440*/  CALL.REL.NOINC `($_Z21initialize_boundariesPfS_fiiii$__internal_trig_reduction_slowpathd) ;  /* 0x0000000800307944 */ /* 0x010fea0003c00000 */
[----:B------:R-:W-:Y:S02]  /*0450*/  IMAD.MOV.U32 R2, RZ, RZ, R10 ;  /* 0x000000ffff027224 */ /* 0x000fe400078e000a */
[----:B------:R-:W-:Y:S02]  /*0460*/  IMAD.MOV.U32 R28, RZ, RZ, R16 ;  /* 0x000000ffff1c7224 */ /* 0x000fe400078e0010 */
[----:B------:R-:W-:-:S07]  /*0470*/  IMAD.MOV.U32 R29, RZ, RZ, R17 ;  /* 0x000000ffff1d7224 */ /* 0x000fce00078e0011 */
.L_x_26:
[----:B------:R-:W-:Y:S05]  /*0480*/  BSYNC.RECONVERGENT B0 ;  /* 0x0000000000007941 */ /* 0x000fea0003800200 */
.L_x_25:
[----:B------:R-:W-:-:S05]  /*0490*/  IMAD.SHL.U32 R8, R2, 0x40, RZ ;  /* 0x0000004002087824 */ /* 0x000fca00078e00ff */
[----:B------:R-:W-:-:S04]  /*04a0*/  LOP3.LUT R8, R8, 0x40, RZ, 0xc0, !PT ;  /* 0x0000004008087812 */ /* 0x000fc800078ec0ff */
[----:B------:R-:W-:-:S05]  /*04b0*/  IADD3 R16, P0, PT, R8, UR10, RZ ;  /* 0x0000000a08107c10 */ /* 0x000fca000ff1e0ff */
[----:B------:R-:W-:-:S05]  /*04c0*/  IMAD.X R17, RZ, RZ, UR11, P0 ;  /* 0x0000000bff117e24 */ /* 0x000fca00080e06ff */
[----:B------:R-:W2:Y:S04]  /*04d0*/  LDG.E.128.CONSTANT R8, desc[UR6][R16.64] ;  /* 0x0000000610087981 */ /* 0x000ea8000c1e9d00 */
[----:B------:R-:W3:Y:S04]  /*04e0*/  LDG.E.128.CONSTANT R12, desc[UR6][R16.64+0x10] ;  /* 0x00001006100c7981 */ /* 0x000ee8000c1e9d00 */
[----:B------:R-:W5:Y:S01]  /*04f0*/  LDG.E.128.CONSTANT R16, desc[UR6][R16.64+0x20] ;  /* 0x0000200610107981 */ /* 0x000f62000c1e9d00 */
[----:B------:R-:W-:Y:S01]  /*0500*/  LOP3.LUT R24, R2, 0x1, RZ, 0xc0, !PT ;  /* 0x0000000102187812 */ /* 0x000fe200078ec0ff */
[----:B------:R-:W-:Y:S01]  /*0510*/  IMAD.MOV.U32 R25, RZ, RZ, 0x3da8ff83 ;  /* 0x3da8ff83ff197424 */ /* 0x000fe200078e00ff */
[----:B------:R-:W-:-:S02]  /*0520*/  DMUL R26, R28, R28 ;  /* 0x0000001c1c1a7228 */ /* 0x000fc40000000000 */
[----:B------:R-:W-:Y:S01]  /*0530*/  ISETP.NE.U32.AND P0, PT, R24, 0x1, PT ;  /* 0x000000011800780c */ /* 0x000fe20003f05070 */
[----:B------:R-:W-:-:S03]  /*0540*/  IMAD.MOV.U32 R24, RZ, RZ, 0x20fd8164 ;  /* 0x20fd8164ff187424 */ /* 0x000fc600078e00ff */
[----:B------:R-:W-:Y:S02]  /*0550*/  FSEL R25, -R25, 0.11223486810922622681, !P0 ;  /* 0x3de5db6519197808 */ /* 0x000fe40004000100 */
[----:B------:R-:W-:-:S06]  /*0560*/  FSEL R24, R24, -8.06006814911005101289e+34, !P0 ;  /* 0xf9785eba18187808 */ /* 0x000fcc0004000000 */
[----:B--2---:R-:W-:-:S08]  /*0570*/  DFMA R8, R26, R24, R8 ;  /* 0x000000181a08722b */ /* 0x004fd00000000008 */
[----:B------:R-:W-:-:S08]  /*0580*/  DFMA R8, R26, R8, R10 ;  /* 0x000000081a08722b */ /* 0x000fd0000000000a */
[----:B---3--:R-:W-:-:S08]  /*0590*/  DFMA R8, R26, R8, R12 ;  /* 0x000000081a08722b */ /* 0x008fd0000000000c */
[----:B------:R-:W-:-:S08]  /*05a0*/  DFMA R8, R26, R8, R14 ;  /* 0x000000081a08722b */ /* 0x000fd0000000000e */
[----:B-----5:R-:W-:-:S08]  /*05b0*/  DFMA R8, R26, R8, R16 ;  /* 0x000000081a08722b */ /* 0x020fd00000000010 */
[----:B------:R-:W-:-:S08]  /*05c0*/  DFMA R8, R26, R8, R18 ;  /* 0x000000081a08722b */ /* 0x000fd00000000012 */
[----:B------:R-:W-:Y:S02]  /*05d0*/  DFMA R28, R8, R28, R28 ;  /* 0x0000001c081c722b */ /* 0x000fe4000000001c */
[----:B------:R-:W-:Y:S01]  /*05e0*/  DFMA R26, R26, R8, 1 ;  /* 0x3ff000001a1a742b */ /* 0x000fe20000000008 */
[----:B------:R-:W0:Y:S09]  /*05f0*/  LDC.64 R8, c[0x0][0x398] ;  /* 0x0000e600ff087b82 */ /* 0x000e320000000a00 */
[----:B------:R-:W-:-:S02]  /*0600*/  FSEL R12, R26, R28, !P0 ;  /* 0x0000001c1a0c7208 */ /* 0x000fc40004000000 */
[----:B------:R-:W-:Y:S02]  /*0610*/  FSEL R13, R27, R29, !P0 ;  /* 0x0000001d1b0d7208 */ /* 0x000fe40004000000 */
[----:B------:R-:W-:-:S04]  /*0620*/  LOP3.LUT P0, RZ, R2, 0x2, RZ, 0xc0, !PT ;  /* 0x0000000202ff7812 */ /* 0x000fc8000780c0ff */
[----:B------:R-:W-:Y:S01]  /*0630*/  DADD R10, RZ, -R12 ;  /* 0x00000000ff0a7229 */ /* 0x000fe2000000080c */
[----:B0-----:R-:W-:-:S09]  /*0640*/  IMAD R15, R3, R8, RZ ;  /* 0x00000008030f7224 */ /* 0x001fd200078e02ff */
[----:B------:R-:W-:Y:S01]  /*0650*/  FSEL R19, R13, R11, !P0 ;  /* 0x0000000b0d137208 */ /* 0x000fe20004000000 */
[----:B------:R-:W-:Y:S01]  /*0660*/  IMAD.IADD R3, R0, 0x1, R3 ;  /* 0x0000000100037824 */ /* 0x000fe200078e0203 */
[----:B------:R-:W-:Y:S01]  /*0670*/  FSEL R18, R12, R10, !P0 ;  /* 0x0000000a0c127208 */ /* 0x000fe20004000000 */
[----:B----4-:R-:W-:-:S03]  /*0680*/  IMAD.WIDE R10, R15, 0x4, R20 ;  /* 0x000000040f0a7825 */ /* 0x010fc600078e0214 */
[----:B------:R-:W0:Y:S01]  /*0690*/  F2F.F32.F64 R19, R18 ;  /* 0x0000001200137310 */ /* 0x000e220000301000 */
[----:B------:R-:W-:Y:S01]  /*06a0*/  IMAD.WIDE R14, R15, 0x4, R22 ;  /* 0x000000040f0e7825 */ /* 0x000fe200078e0216 */
[----:B------:R-:W-:-:S03]  /*06b0*/  ISETP.GE.AND P0, PT, R3, R9, PT ;  /* 0x000000090300720c */ /* 0x000fc60003f06270 */
[----:B------:R-:W-:-:S04]  /*06c0*/  IMAD.WIDE R12, R8, 0x4, R10 ;  /* 0x00000004080c7825 */ /* 0x000fc800078e020a */
[----:B------:R-:W-:Y:S01]  /*06d0*/  IMAD.WIDE R16, R8, 0x4, R14 ;  /* 0x0000000408107825 */ /* 0x000fe200078e020e */
[----:B0-----:R0:W-:Y:S04]  /*06e0*/  STG.E desc[UR6][R10.64], R19 ;  /* 0x000000130a007986 */ /* 0x0011e8000c101906 */
[----:B------:R0:W-:Y:S04]  /*06f0*/  STG.E desc[UR6][R12.64+-0x4], R19 ;  /* 0xfffffc130c007986 */ /* 0x0001e8000c101906 */
[----:B------:R0:W-:Y:S04]  /*0700*/  STG.E desc[UR6][R14.64], R19 ;  /* 0x000000130e007986 */ /* 0x0001e8000c101906 */
[----:B------:R0:W-:Y:S01]  /*0710*/  STG.E desc[UR6][R16.64+-0x4], R19 ;  /* 0xfffffc1310007986 */ /* 0x0001e2000c101906 */
[----:B------:R-:W-:Y:S05]  /*0720*/  @!P0 BRA `(.L_x_27) ;  /* 0xfffffff8008c8947 */ /* 0x000fea000383ffff */
[----:B------:R-:W-:Y:S05]  /*0730*/  EXIT ;  /* 0x000000000000794d */ /* 0x000fea0003800000 */
        .weak           $__internal_0_$__cuda_sm20_div_rn_f64_full
        .type           $__internal_0_$__cuda_sm20_div_rn_f64_full,@function
        .size           $__internal_0_$__cuda_sm20_div_rn_f64_full,($_Z21initialize_boundariesPfS_fiiii$__internal_trig_reduction_slowpathd - $__internal_0_$__cuda_sm20_div_rn_f64_full)
$__internal_0_$__cuda_sm20_div_rn_f64_full:
[----:B------:R-:W-:Y:S01]  /*0740*/  FSETP.GEU.AND P2, PT, |R13|, 1.469367938527859385e-39, PT ;  /* 0x001000000d00780b */ /* 0x000fe20003f4e200 */
[----:B------:R-:W-:Y:S01]  /*0750*/  IMAD.MOV.U32 R14, RZ, RZ, R12 ;  /* 0x000000ffff0e7224 */ /* 0x000fe200078e000c */
[C---:B------:R-:W-:Y:S01]  /*0760*/  FSETP.GEU.AND P0, PT, |R7|.reuse, 1.469367938527859385e-39, PT ;  /* 0x001000000700780b */ /* 0x040fe20003f0e200 */
[----:B------:R-:W-:Y:S01]  /*0770*/  IMAD.MOV.U32 R16, RZ, RZ, 0x1 ;  /* 0x00000001ff107424 */ /* 0x000fe200078e00ff */
[----:B------:R-:W-:Y:S01]  /*0780*/  LOP3.LUT R10, R7, 0x800fffff, RZ, 0xc0, !PT ;  /* 0x800fffff070a7812 */ /* 0x000fe200078ec0ff */
[----:B------:R-:W-:Y:S01]  /*0790*/  BSSY.RECONVERGENT B1, `(.L_x_28) ;  /* 0x0000052000017945 */ /* 0x000fe20003800200 */
[----:B------:R-:W-:Y:S02]  /*07a0*/  LOP3.LUT R8, R13, 0x7ff00000, RZ, 0xc0, !PT ;  /* 0x7ff000000d087812 */ /* 0x000fe400078ec0ff */
[----:B------:R-:W-:Y:S01]  /*07b0*/  LOP3.LUT R11, R10, 0x3ff00000, RZ, 0xfc, !PT ;  /* 0x3ff000000a0b7812 */ /* 0x000fe200078efcff */
[----:B------:R-:W-:Y:S01]  /*07c0*/  IMAD.MOV.U32 R10, RZ, RZ, R6 ;  /* 0x000000ffff0a7224 */ /* 0x000fe200078e0006 */
[----:B------:R-:W-:-:S03]  /*07d0*/  LOP3.LUT R27, R7, 0x7ff00000, RZ, 0xc0, !PT ;  /* 0x7ff00000071b7812 */ /* 0x000fc600078ec0ff */
[----:B------:R-:W-:Y:S01]  /*07e0*/  @!P2 LOP3.LUT R9, R7, 0x7ff00000, RZ, 0xc0, !PT ;  /* 0x7ff000000709a812 */ /* 0x000fe200078ec0ff */
[----:B------:R-:W-:Y:S01]  /*07f0*/  @!P2 IMAD.MOV.U32 R18, RZ, RZ, RZ ;  /* 0x000000ffff12a224 */ /* 0x000fe200078e00ff */
[----:B------:R-:W-:Y:S01]  /*0800*/  @!P0 DMUL R10, R6, 8.98846567431157953865e+307 ;  /* 0x7fe00000060a8828 */ /* 0x000fe20000000000 */
[C---:B------:R-:W-:Y:S02]  /*0810*/  ISETP.GE.U32.AND P1, PT, R8.reuse, R27, PT ;  /* 0x0000001b0800720c */ /* 0x040fe40003f26070 */
[----:B------:R-:W-:Y:S01]  /*0820*/  @!P2 ISETP.GE.U32.AND P3, PT, R8, R9, PT ;  /* 0x000000090800a20c */ /* 0x000fe20003f66070 */
[----:B------:R-:W-:Y:S02]  /*0830*/  IMAD.MOV.U32 R9, RZ, RZ, 0x1ca00000 ;  /* 0x1ca00000ff097424 */ /* 0x000fe400078e00ff */
[----:B------:R-:W0:Y:S03]  /*0840*/  MUFU.RCP64H R17, R11 ;  /* 0x0000000b00117308 */ /* 0x000e260000001800 */
[----:B------:R-:W-:-:S02]  /*0850*/  @!P2 SEL R19, R9, 0x63400000, !P3 ;  /* 0x634000000913a807 */ /* 0x000fc40005800000 */
[----:B------:R-:W-:Y:S02]  /*0860*/  SEL R15, R9, 0x63400000, !P1 ;  /* 0x63400000090f7807 */ /* 0x000fe40004800000 */
[--C-:B------:R-:W-:Y:S02]  /*0870*/  @!P2 LOP3.LUT R19, R19, 0x80000000, R13.reuse, 0xf8, !PT ;  /* 0x800000001313a812 */ /* 0x100fe400078ef80d */
[----:B------:R-:W-:Y:S02]  /*0880*/  LOP3.LUT R15, R15, 0x800fffff, R13, 0xf8, !PT ;  /* 0x800fffff0f0f7812 */ /* 0x000fe400078ef80d */
[----:B------:R-:W-:Y:S02]  /*0890*/  @!P2 LOP3.LUT R19, R19, 0x100000, RZ, 0xfc, !PT ;  /* 0x001000001313a812 */ /* 0x000fe400078efcff */
[----:B------:R-:W-:-:S04]  /*08a0*/  @!P0 LOP3.LUT R27, R11, 0x7ff00000, RZ, 0xc0, !PT ;  /* 0x7ff000000b1b8812 */ /* 0x000fc800078ec0ff */
[----:B------:R-:W-:Y:S02]  /*08b0*/  @!P2 DFMA R14, R14, 2, -R18 ;  /* 0x400000000e0ea82b */ /* 0x000fe40000000812 */
[----:B0-----:R-:W-:-:S08]  /*08c0*/  DFMA R18, R16, -R10, 1 ;  /* 0x3ff000001012742b */ /* 0x001fd0000000080a */
[----:B------:R-:W-:-:S08]  /*08d0*/  DFMA R18, R18, R18, R18 ;  /* 0x000000121212722b */ /* 0x000fd00000000012 */
[----:B------:R-:W-:-:S08]  /*08e0*/  DFMA R18, R16, R18, R16 ;  /* 0x000000121012722b */ /* 0x000fd00000000010 */
[----:B------:R-:W-:-:S08]  /*08f0*/  DFMA R16, R18, -R10, 1 ;  /* 0x3ff000001210742b */ /* 0x000fd0000000080a */
[----:B------:R-:W-:-:S08]  /*0900*/  DFMA R16, R18, R16, R18 ;  /* 0x000000101210722b */ /* 0x000fd00000000012 */
[----:B------:R-:W-:-:S08]  /*0910*/  DMUL R18, R16, R14 ;  /* 0x0000000e10127228 */ /* 0x000fd00000000000 */
[----:B------:R-:W-:-:S08]  /*0920*/  DFMA R24, R18, -R10, R14 ;  /* 0x8000000a1218722b */ /* 0x000fd0000000000e */
[----:B------:R-:W-:Y:S01]  /*0930*/  DFMA R24, R16, R24, R18 ;  /* 0x000000181018722b */ /* 0x000fe20000000012 */
[----:B------:R-:W-:Y:S01]  /*0940*/  IMAD.MOV.U32 R16, RZ, RZ, R8 ;  /* 0x000000ffff107224 */ /* 0x000fe200078e0008 */
[----:B------:R-:W-:-:S05]  /*0950*/  @!P2 LOP3.LUT R16, R15, 0x7ff00000, RZ, 0xc0, !PT ;  /* 0x7ff000000f10a812 */ /* 0x000fca00078ec0ff */
[----:B------:R-:W-:-:S05]  /*0960*/  VIADD R17, R16, 0xffffffff ;  /* 0xffffffff10117836 */ /* 0x000fca0000000000 */
[----:B------:R-:W-:Y:S01]  /*0970*/  ISETP.GT.U32.AND P0, PT, R17, 0x7feffffe, PT ;  /* 0x7feffffe1100780c */ /* 0x000fe20003f04070 */
[----:B------:R-:W-:-:S05]  /*0980*/  VIADD R17, R27, 0xffffffff ;  /* 0xffffffff1b117836 */ /* 0x000fca0000000000 */
[----:B------:R-:W-:-:S13]  /*0990*/  ISETP.GT.U32.OR P0, PT, R17, 0x7feffffe, P0 ;  /* 0x7feffffe1100780c */ /* 0x000fda0000704470 */
[----:B------:R-:W-:Y:S05]  /*09a0*/  @P0 BRA `(.L_x_29) ;  /* 0x00000000006c0947 */ /* 0x000fea0003800000 */
[----:B------:R-:W-:-:S04]  /*09b0*/  LOP3.LUT R13, R7, 0x7ff00000, RZ, 0xc0, !PT ;  /* 0x7ff00000070d7812 */ /* 0x000fc800078ec0ff */
[CC--:B------:R-:W-:Y:S02]  /*09c0*/  VIADDMNMX R12, R8.reuse, -R13.reuse, 0xb9600000, !PT ;  /* 0xb9600000080c7446 */ /* 0x0c0fe4000780090d */
[----:B------:R-:W-:Y:S02]  /*09d0*/  ISETP.GE.U32.AND P0, PT, R8, R13, PT ;  /* 0x0000000d0800720c */ /* 0x000fe40003f06070 */
[----:B------:R-:W-:Y:S02]  /*09e0*/  VIMNMX R12, PT, PT, R12, 0x46a00000, PT ;  /* 0x46a000000c0c7848 */ /* 0x000fe40003fe0100 */
[----:B------:R-:W-:-:S05]  /*09f0*/  SEL R9, R9, 0x63400000, !P0 ;  /* 0x6340000009097807 */ /* 0x000fca0004000000 */
[----:B------:R-:W-:Y:S02]  /*0a00*/  IMAD.IADD R16, R12, 0x1, -R9 ;  /* 0x000000010c107824 */ /* 0x000fe400078e0a09 */
[----:B------:R-:W-:Y:S02]  /*0a10*/  IMAD.MOV.U32 R12, RZ, RZ, RZ ;  /* 0x000000ffff0c7224 */ /* 0x000fe400078e00ff */
[----:B------:R-:W-:-:S06]  /*0a20*/  VIADD R13, R16, 0x7fe00000 ;  /* 0x7fe00000100d7836 */ /* 0x000fcc0000000000 */
[----:B------:R-:W-:-:S10]  /*0a30*/  DMUL R8, R24, R12 ;  /* 0x0000000c18087228 */ /* 0x000fd40000000000 */
[----:B------:R-:W-:-:S13]  /*0a40*/  FSETP.GTU.AND P0, PT, |R9|, 1.469367938527859385e-39, PT ;  /* 0x001000000900780b */ /* 0x000fda0003f0c200 */
[----:B------:R-:W-:Y:S05]  /*0a50*/  @P0 BRA `(.L_x_30) ;  /* 0x0000000000940947 */ /* 0x000fea0003800000 */
[----:B------:R-:W-:-:S06]  /*0a60*/  DFMA R14, R24, -R10, R14 ;  /* 0x8000000a180e722b */ /* 0x000fcc000000000e */
[----:B------:R-:W-:-:S04]  /*0a70*/  IMAD.MOV.U32 R14, RZ, RZ, RZ ;  /* 0x000000ffff0e7224 */ /* 0x000fc800078e00ff */
[C---:B------:R-:W-:Y:S02]  /*0a80*/  FSETP.NEU.AND P0, PT, R15.reuse, RZ, PT ;  /* 0x000000ff0f00720b */ /* 0x040fe40003f0d000 */
[----:B------:R-:W-:-:S04]  /*0a90*/  LOP3.LUT R11, R15, 0x80000000, R7, 0x48, !PT ;  /* 0x800000000f0b7812 */ /* 0x000fc800078e4807 */
[----:B------:R-:W-:-:S07]  /*0aa0*/  LOP3.LUT R15, R11, R13, RZ, 0xfc, !PT ;  /* 0x0000000d0b0f7212 */ /* 0x000fce00078efcff */
[----:B------:R-:W-:Y:S05]  /*0ab0*/  @!P0 BRA `(.L_x_30) ;  /* 0x00000000007c8947 */ /* 0x000fea0003800000 */
[----:B------:R-:W-:Y:S01]  /*0ac0*/  IMAD.MOV R13, RZ, RZ, -R16 ;  /* 0x000000ffff0d7224 */ /* 0x000fe200078e0a10 */
[----:B------:R-:W-:Y:S01]  /*0ad0*/  DMUL.RP R14, R24, R14 ;  /* 0x0000000e180e7228 */ /* 0x000fe20000008000 */
[----:B------:R-:W-:-:S06]  /*0ae0*/  IMAD.MOV.U32 R12, RZ, RZ, RZ ;  /* 0x000000ffff0c7224 */ /* 0x000fcc00078e00ff */
[----:B------:R-:W-:-:S03]  /*0af0*/  DFMA R12, R8, -R12, R24 ;  /* 0x8000000c080c722b */ /* 0x000fc60000000018 */
[----:B------:R-:W-:-:S03]  /*0b00*/  LOP3.LUT R11, R15, R11, RZ, 0x3c, !PT ;  /* 0x0000000b0f0b7212 */ /* 0x000fc600078e3cff */
[----:B------:R-:W-:-:S04]  /*0b10*/  IADD3 R12, PT, PT, -R16, -0x43300000, RZ ;  /* 0xbcd00000100c7810 */ /* 0x000fc80007ffe1ff */
[----:B------:R-:W-:-:S04]  /*0b20*/  FSETP.NEU.AND P0, PT, |R13|, R12, PT ;  /* 0x0000000c0d00720b */ /* 0x000fc80003f0d200 */
[----:B------:R-:W-:Y:S02]  /*0b30*/  FSEL R8, R14, R8, !P0 ;  /* 0x000000080e087208 */ /* 0x000fe40004000000 */
[----:B------:R-:W-:Y:S01]  /*0b40*/  FSEL R9, R11, R9, !P0 ;  /* 0x000000090b097208 */ /* 0x000fe20004000000 */
[----:B------:R-:W-:Y:S06]  /*0b50*/  BRA `(.L_x_30) ;  /* 0x0000000000547947 */ /* 0x000fec0003800000 */
.L_x_29:
[----:B------:R-:W-:-:S14]  /*0b60*/  DSETP.NAN.AND P0, PT, R12, R12, PT ;  /* 0x0000000c0c00722a */ /* 0x000fdc0003f08000 */
[----:B------:R-:W-:Y:S05]  /*0b70*/  @P0 BRA `(.L_x_31) ;  /* 0x0000000000440947 */ /* 0x000fea0003800000 */
[----:B------:R-:W-:-:S14]  /*0b80*/  DSETP.NAN.AND P0, PT, R6, R6, PT ;  /* 0x000000060600722a */ /* 0x000fdc0003f08000 */
[----:B------:R-:W-:Y:S05]  /*0b90*/  @P0 BRA `(.L_x_32) ;  /* 0x0000000000300947 */ /* 0x000fea0003800000 */
[----:B------:R-:W-:Y:S01]  /*0ba0*/  ISETP.NE.AND P0, PT, R16, R27, PT ;  /* 0x0000001b1000720c */ /* 0x000fe20003f05270 */
[----:B------:R-:W-:Y:S02]  /*0bb0*/  IMAD.MOV.U32 R8, RZ, RZ, 0x0 ;  /* 0x00000000ff087424 */ /* 0x000fe400078e00ff */
[----:B------:R-:W-:-:S10]  /*0bc0*/  IMAD.MOV.U32 R9, RZ, RZ, -0x80000 ;  /* 0xfff80000ff097424 */ /* 0x000fd400078e00ff */
[----:B------:R-:W-:Y:S05]  /*0bd0*/  @!P0 BRA `(.L_x_30) ;  /* 0x0000000000348947 */ /* 0x000fea0003800000 */
[----:B------:R-:W-:Y:S02]  /*0be0*/  ISETP.NE.AND P0, PT, R16, 0x7ff00000, PT ;  /* 0x7ff000001000780c */ /* 0x000fe40003f05270 */
[----:B------:R-:W-:Y:S02]  /*0bf0*/  LOP3.LUT R9, R13, 0x80000000, R7, 0x48, !PT ;  /* 0x800000000d097812 */ /* 0x000fe400078e4807 */
[----:B------:R-:W-:-:S13]  /*0c00*/  ISETP.EQ.OR P0, PT, R27, RZ, !P0 ;  /* 0x000000ff1b00720c */ /* 0x000fda0004702670 */
[----:B------:R-:W-:Y:S01]  /*0c10*/  @P0 LOP3.LUT R10, R9, 0x7ff00000, RZ, 0xfc, !PT ;  /* 0x7ff00000090a0812 */ /* 0x000fe200078efcff */
[----:B------:R-:W-:Y:S02]  /*0c20*/  @!P0 IMAD.MOV.U32 R8, RZ, RZ, RZ ;  /* 0x000000ffff088224 */ /* 0x000fe400078e00ff */
[----:B------:R-:W-:Y:S02]  /*0c30*/  @P0 IMAD.MOV.U32 R8, RZ, RZ, RZ ;  /* 0x000000ffff080224 */ /* 0x000fe400078e00ff */
[----:B------:R-:W-:Y:S01]  /*0c40*/  @P0 IMAD.MOV.U32 R9, RZ, RZ, R10 ;  /* 0x000000ffff090224 */ /* 0x000fe200078e000a */
[----:B------:R-:W-:Y:S06]  /*0c50*/  BRA `(.L_x_30) ;  /* 0x0000000000147947 */ /* 0x000fec0003800000 */
.L_x_32:
[----:B------:R-:W-:Y:S01]  /*0c60*/  LOP3.LUT R9, R7, 0x80000, RZ, 0xfc, !PT ;  /* 0x0008000007097812 */ /* 0x000fe200078efcff */
[----:B------:R-:W-:Y:S01]  /*0c70*/  IMAD.MOV.U32 R8, RZ, RZ, R6 ;  /* 0x000000ffff087224 */ /* 0x000fe200078e0006 */
[----:B------:R-:W-:Y:S06]  /*0c80*/  BRA `(.L_x_30) ;  /* 0x0000000000087947 */ /* 0x000fec0003800000 */
.L_x_31:
[----:B------:R-:W-:Y:S01]  /*0c90*/  LOP3.LUT R9, R13, 0x80000, RZ, 0xfc, !PT ;  /* 0x000800000d097812 */ /* 0x000fe200078efcff */
[----:B------:R-:W-:-:S07]  /*0ca0*/  IMAD.MOV.U32 R8, RZ, RZ, R12 ;  /* 0x000000ffff087224 */ /* 0x000fce00078e000c */
.L_x_30:
[----:B------:R-:W-:Y:S05]  /*0cb0*/  BSYNC.RECONVERGENT B1 ;  /* 0x0000000000017941 */ /* 0x000fea0003800200 */
.L_x_28:
[----:B------:R-:W-:Y:S02]  /*0cc0*/  IMAD.MOV.U32 R10, RZ, RZ, R8 ;  /* 0x000000ffff0a7224 */ /* 0x000fe400078e0008 */
[----:B------:R-:W-:Y:S02]  /*0cd0*/  IMAD.MOV.U32 R11, RZ, RZ, R9 ;  /* 0x000000ffff0b7224 */ /* 0x000fe400078e0009 */
[----:B------:R-:W-:Y:S02]  /*0ce0*/  IMAD.MOV.U32 R8, RZ, RZ, R2 ;  /* 0x000000ffff087224 */ /* 0x000fe400078e0002 */
[----:B------:R-:W-:-:S04]  /*0cf0*/  IMAD.MOV.U32 R9, RZ, RZ, 0x0 ;  /* 0x00000000ff097424 */ /* 0x000fc800078e00ff */
[----:B------:R-:W-:Y:S05]  /*0d00*/  RET.REL.NODEC R8 `(_Z21initialize_boundariesPfS_fiiii) ;  /* 0xfffffff008bc7950 */ /* 0x000fea0003c3ffff */
        .type           $_Z21initialize_boundariesPfS_fiiii$__internal_trig_reduction_slowpathd,@function
        .size           $_Z21initialize_boundariesPfS_fiiii$__internal_trig_reduction_slowpathd,(.L_x_42 - $_Z21initialize_boundariesPfS_fiiii$__internal_trig_reduction_slowpathd)
$_Z21initialize_boundariesPfS_fiiii$__internal_trig_reduction_slowpathd:
[--C-:B------:R-:W-:Y:S01]  /*0d10*/  SHF.R.U32.HI R8, RZ, 0x14, R9.reuse ;  /* 0x00000014ff087819 */ /* 0x100fe20000011609 */
[----:B------:R-:W-:Y:S02]  /*0d20*/  IMAD.MOV.U32 R17, RZ, RZ, R9 ;  /* 0x000000ffff117224 */ /* 0x000fe400078e0009 */
[----:B------:R-:W-:Y:S01]  /*0d30*/  IMAD.MOV.U32 R10, RZ, RZ, RZ ;  /* 0x000000ffff0a7224 */ /* 0x000fe200078e00ff */
[----:B------:R-:W-:-:S04]  /*0d40*/  LOP3.LUT R11, R8, 0x7ff, RZ, 0xc0, !PT ;  /* 0x000007ff080b7812 */ /* 0x000fc800078ec0ff */
[----:B------:R-:W-:-:S13]  /*0d50*/  ISETP.NE.AND P0, PT, R11, 0x7ff, PT ;  /* 0x000007ff0b00780c */ /* 0x000fda0003f05270 */
[----:B------:R-:W-:Y:S05]  /*0d60*/  @!P0 BRA `(.L_x_33) ;  /* 0x0000000800448947 */ /* 0x000fea0003800000 */
[----:B------:R-:W-:Y:S01]  /*0d70*/  VIADD R11, R11, 0xfffffc00 ;  /* 0xfffffc000b0b7836 */ /* 0x000fe20000000000 */
[----:B------:R-:W-:Y:S01]  /*0d80*/  BSSY.RECONVERGENT B1, `(.L_x_34) ;  /* 0x000002e000017945 */ /* 0x000fe20003800200 */
[----:B------:R-:W-:-:S03]  /*0d90*/  CS2R R14, SRZ ;  /* 0x00000000000e7805 */ /* 0x000fc6000001ff00 */
[----:B------:R-:W-:Y:S02]  /*0da0*/  SHF.R.U32.HI R10, RZ, 0x6, R11 ;  /* 0x00000006ff0a7819 */ /* 0x000fe4000001160b */
[----:B------:R-:W-:Y:S02]  /*0db0*/  ISETP.GE.U32.AND P0, PT, R11, 0x80, PT ;  /* 0x000000800b00780c */ /* 0x000fe40003f06070 */
[C---:B------:R-:W-:Y:S02]  /*0dc0*/  IADD3 R11, PT, PT, -R10.reuse, 0x13, RZ ;  /* 0x000000130a0b7810 */ /* 0x040fe40007ffe1ff */
[----:B------:R-:W-:Y:S02]  /*0dd0*/  IADD3 R27, PT, PT, -R10, 0xf, RZ ;  /* 0x0000000f0a1b7810 */ /* 0x000fe40007ffe1ff */
[----:B------:R-:W-:-:S04]  /*0de0*/  SEL R11, R11, 0x12, P0 ;  /* 0x000000120b0b7807 */ /* 0x000fc80000000000 */
[----:B------:R-:W-:-:S13]  /*0df0*/  ISETP.GE.AND P0, PT, R27, R11, PT ;  /* 0x0000000b1b00720c */ /* 0x000fda0003f06270 */
[----:B------:R-:W-:Y:S05]  /*0e00*/  @P0 BRA `(.L_x_35) ;  /* 0x0000000000940947 */ /* 0x000fea0003800000 */
[----:B------:R-:W0:Y:S01]  /*0e10*/  LDC.64 R12, c[0x0][0x358] ;  /* 0x0000d600ff0c7b82 */ /* 0x000e220000000a00 */
[C---:B------:R-:W-:Y:S01]  /*0e20*/  SHF.L.U64.HI R19, R16.reuse, 0xb, R17 ;  /* 0x0000000b10137819 */ /* 0x040fe20000010211 */
[----:B------:R-:W-:Y:S01]  /*0e30*/  BSSY.RECONVERGENT B2, `(.L_x_36) ;  /* 0x0000021000027945 */ /* 0x000fe20003800200 */
[----:B------:R-:W-:Y:S01]  /*0e40*/  IMAD.SHL.U32 R25, R16, 0x800, RZ ;  /* 0x0000080010197824 */ /* 0x000fe200078e00ff */
[----:B------:R-:W-:Y:S01]  /*0e50*/  IADD3 R24, PT, PT, RZ, -R10, -R11 ;  /* 0x8000000aff187210 */ /* 0x000fe20007ffe80b */
[----:B------:R-:W-:Y:S01]  /*0e60*/  IMAD.MOV.U32 R18, RZ, RZ, RZ ;  /* 0x000000ffff127224 */ /* 0x000fe200078e00ff */
[----:B------:R-:W-:Y:S02]  /*0e70*/  CS2R R14, SRZ ;  /* 0x00000000000e7805 */ /* 0x000fe4000001ff00 */
[----:B------:R-:W-:-:S07]  /*0e80*/  LOP3.LUT R19, R19, 0x80000000, RZ, 0xfc, !PT ;  /* 0x8000000013137812 */ /* 0x000fce00078efcff */
.L_x_37:
[----:B------:R-:W1:Y:S01]  /*0e90*/  LDC.64 R16, c[0x4][RZ] ;  /* 0x01000000ff107b82 */ /* 0x000e620000000a00 */
[----:B0-----:R-:W-:Y:S02]  /*0ea0*/  R2UR UR4, R12 ;  /* 0x000000000c0472ca */ /* 0x001fe400000e0000 */
[----:B------:R-:W-:Y:S01]  /*0eb0*/  R2UR UR5, R13 ;  /* 0x000000000d0572ca */ /* 0x000fe200000e0000 */
[----:B-1----:R-:W-:-:S12]  /*0ec0*/  IMAD.WIDE R16, R27, 0x8, R16 ;  /* 0x000000081b107825 */ /* 0x002fd800078e0210 */
[----:B------:R-:W2:Y:S01]  /*0ed0*/  LDG.E.64.CONSTANT R16, desc[UR4][R16.64] ;  /* 0x0000000410107981 */ /* 0x000ea2000c1e9b00 */
[----:B------:R-:W-:Y:S02]  /*0ee0*/  VIADD R24, R24, 0x1 ;  /* 0x0000000118187836 */ /* 0x000fe40000000000 */
[----:B------:R-:W-:Y:S02]  /*0ef0*/  VIADD R27, R27, 0x1 ;  /* 0x000000011b1b7836 */ /* 0x000fe40000000000 */
[----:B--2---:R-:W-:-:S04]  /*0f00*/  IMAD.WIDE.U32 R14, P2, R16, R25, R14 ;  /* 0x00000019100e7225 */ /* 0x004fc8000784000e */
[----:B------:R-:W-:Y:S02]  /*0f10*/  IMAD R29, R16, R19, RZ ;  /* 0x00000013101d7224 */ /* 0x000fe400078e02ff */
[C---:B------:R-:W-:Y:S02]  /*0f20*/  IMAD R26, R17.reuse, R25, RZ ;  /* 0x00000019111a7224 */ /* 0x040fe400078e02ff */
[----:B------:R-:W-:Y:S01]  /*0f30*/  IMAD R28, R17, R19, RZ ;  /* 0x00000013111c7224 */ /* 0x000fe200078e02ff */
[----:B------:R-:W-:Y:S01]  /*0f40*/  IADD3 R15, P0, PT, R29, R15, RZ ;  /* 0x0000000f1d0f7210 */ /* 0x000fe20007f1e0ff */
[C---:B------:R-:W-:Y:S02]  /*0f50*/  IMAD R29, R18.reuse, 0x8, R1 ;  /* 0x00000008121d7824 */ /* 0x040fe400078e0201 */
[----:B------:R-:W-:Y:S01]  /*0f60*/  VIADD R18, R18, 0x1 ;  /* 0x0000000112127836 */ /* 0x000fe20000000000 */
[----:B------:R-:W-:Y:S01]  /*0f70*/  IADD3 R15, P1, PT, R26, R15, RZ ;  /* 0x0000000f1a0f7210 */ /* 0x000fe20007f3e0ff */
[----:B------:R-:W-:-:S04]  /*0f80*/  IMAD.HI.U32 R26, R16, R19, RZ ;  /* 0x00000013101a7227 */ /* 0x000fc800078e00ff */
[----:B------:R-:W-:Y:S01]  /*0f90*/  IMAD.X R16, RZ, RZ, R26, P2 ;  /* 0x000000ffff107224 */ /* 0x000fe200010e061a */
[----:B------:R0:W-:Y:S01]  /*0fa0*/  STL.64 [R29], R14 ;  /* 0x0000000e1d007387 */ /* 0x0001e20000100a00 */
[----:B------:R-:W-:-:S05]  /*0fb0*/  IMAD.HI.U32 R26, R17, R25, RZ ;  /* 0x00000019111a7227 */ /* 0x000fca00078e00ff */
[----:B------:R-:W-:Y:S01]  /*0fc0*/  IADD3.X R16, P0, PT, R26, R16, RZ, P0, !PT ;  /* 0x000000101a107210 */ /* 0x000fe2000071e4ff */
[----:B------:R-:W-:-:S03]  /*0fd0*/  IMAD.HI.U32 R26, R17, R19, RZ ;  /* 0x00000013111a7227 */ /* 0x000fc600078e00ff */
[----:B------:R-:W-:Y:S01]  /*0fe0*/  IADD3.X R17, P1, PT, R28, R16, RZ, P1, !PT ;  /* 0x000000101c117210 */ /* 0x000fe20000f3e4ff */
[----:B------:R-:W-:Y:S01]  /*0ff0*/  IMAD.X R16, RZ, RZ, R26, P0 ;  /* 0x000000ffff107224 */ /* 0x000fe200000e061a */
[----:B------:R-:W-:-:S03]  /*1000*/  ISETP.NE.AND P0, PT, R24, -0xf, PT ;  /* 0xfffffff11800780c */ /* 0x000fc60003f05270 */
[----:B0-----:R-:W-:Y:S02]  /*1010*/  IMAD.X R15, RZ, RZ, R16, P1 ;  /* 0x000000ffff0f7224 */ /* 0x001fe400008e0610 */
[----:B------:R-:W-:-:S08]  /*1020*/  IMAD.MOV.U32 R14, RZ, RZ, R17 ;  /* 0x000000ffff0e7224 */ /* 0x000fd000078e0011 */
[----:B------:R-:W-:Y:S05]  /*1030*/  @P0 BRA `(.L_x_37) ;  /* 0xfffffffc00940947 */ /* 0x000fea000383ffff */
[----:B------:R-:W-:Y:S05]  /*1040*/  BSYNC.RECONVERGENT B2 ;  /* 0x0000000000027941 */ /* 0x000fea0003800200 */
.L_x_36:
[----:B------:R-:W-:-:S07]  /*1050*/  IMAD.MOV.U32 R27, RZ, RZ, R11 ;  /* 0x000000ffff1b7224 */ /* 0x000fce00078e000b */
.L_x_35:
[----:B------:R-:W-:Y:S05]  /*1060*/  BSYNC.RECONVERGENT B1 ;  /* 0x0000000000017941 */ /* 0x000fea0003800200 */
.L_x_34:
[----:B------:R-:W-:Y:S01]  /*1070*/  LOP3.LUT P0, R18, R8, 0x3f, RZ, 0xc0, !PT ;  /* 0x0000003f08127812 */ /* 0x000fe2000780c0ff */
[----:B------:R-:W-:-:S04]  /*1080*/  IMAD.IADD R10, R10, 0x1, R27 ;  /* 0x000000010a0a7824 */ /* 0x000fc800078e021b */
[----:B------:R-:W-:-:S05]  /*1090*/  IMAD.U32 R26, R10, 0x8, R1 ;  /* 0x000000080a1a7824 */ /* 0x000fca00078e0001 */
[----:B------:R0:W-:Y:S04]  /*10a0*/  STL.64 [R26+-0x78], R14 ;  /* 0xffff880e1a007387 */ /* 0x0001e80000100a00 */
[----:B------:R-:W2:Y:S04]  /*10b0*/  @P0 LDL.64 R24, [R1+0x8] ;  /* 0x0000080001180983 */ /* 0x000ea80000100a00 */
[----:B------:R-:W3:Y:S04]  /*10c0*/  LDL.64 R12, [R1+0x10] ;  /* 0x00001000010c7983 */ /* 0x000ee80000100a00 */
[----:B------:R-:W4:Y:S01]  /*10d0*/  LDL.64 R10, [R1+0x18] ;  /* 0x00001800010a7983 */ /* 0x000f220000100a00 */
[----:B------:R-:W-:Y:S01]  /*10e0*/  @P0 LOP3.LUT R8, R18, 0x3f, RZ, 0x3c, !PT ;  /* 0x0000003f12080812 */ /* 0x000fe200078e3cff */
[----:B------:R-:W-:Y:S01]  /*10f0*/  BSSY.RECONVERGENT B1, `(.L_x_38) ;  /* 0x0000034000017945 */ /* 0x000fe20003800200 */
[----:B--2---:R-:W-:-:S02]  /*1100*/  @P0 SHF.R.U64 R17, R24, 0x1, R25 ;  /* 0x0000000118110819 */ /* 0x004fc40000001219 */
[----:B------:R-:W-:Y:S02]  /*1110*/  @P0 SHF.R.U32.HI R19, RZ, 0x1, R25 ;  /* 0x00000001ff130819 */ /* 0x000fe40000011619 */
[C---:B---3--:R-:W-:Y:S02]  /*1120*/  @P0 SHF.L.U32 R25, R12.reuse, R18, RZ ;  /* 0x000000120c190219 */ /* 0x048fe400000006ff */
[----:B0-----:R-:W-:Y:S02]  /*1130*/  @P0 SHF.R.U64 R14, R17, R8, R19 ;  /* 0x00000008110e0219 */ /* 0x001fe40000001213 */
[--C-:B------:R-:W-:Y:S02]  /*1140*/  @P0 SHF.R.U32.HI R29, RZ, 0x1, R13.reuse ;  /* 0x00000001ff1d0819 */ /* 0x100fe4000001160d */
[C-C-:B------:R-:W-:Y:S02]  /*1150*/  @P0 SHF.R.U64 R27, R12.reuse, 0x1, R13.reuse ;  /* 0x000000010c1b0819 */ /* 0x140fe4000000120d */
[----:B------:R-:W-:-:S02]  /*1160*/  @P0 SHF.L.U64.HI R16, R12, R18, R13 ;  /* 0x000000120c100219 */ /* 0x000fc4000001020d */
[----:B------:R-:W-:Y:S02]  /*1170*/  @P0 SHF.R.U32.HI R15, RZ, R8, R19 ;  /* 0x00000008ff0f0219 */ /* 0x000fe40000011613 */
[----:B------:R-:W-:Y:S02]  /*1180*/  @P0 LOP3.LUT R12, R25, R14, RZ, 0xfc, !PT ;  /* 0x0000000e190c0212 */ /* 0x000fe400078efcff */
[----:B----4-:R-:W-:Y:S02]  /*1190*/  @P0 SHF.L.U32 R17, R10, R18, RZ ;  /* 0x000000120a110219 */ /* 0x010fe400000006ff */
[----:B------:R-:W-:Y:S01]  /*11a0*/  @P0 SHF.R.U64 R24, R27, R8, R29 ;  /* 0x000000081b180219 */ /* 0x000fe2000000121d */
[----:B------:R-:W-:Y:S01]  /*11b0*/  IMAD.SHL.U32 R14, R12, 0x4, RZ ;  /* 0x000000040c0e7824 */ /* 0x000fe200078e00ff */
[----:B------:R-:W-:Y:S02]  /*11c0*/  @P0 LOP3.LUT R13, R16, R15, RZ, 0xfc, !PT ;  /* 0x0000000f100d0212 */ /* 0x000fe400078efcff */
[----:B------:R-:W-:-:S02]  /*11d0*/  @P0 SHF.L.U64.HI R15, R10, R18, R11 ;  /* 0x000000120a0f0219 */ /* 0x000fc4000001020b */
[----:B------:R-:W-:Y:S02]  /*11e0*/  @P0 SHF.R.U32.HI R8, RZ, R8, R29 ;  /* 0x00000008ff080219 */ /* 0x000fe4000001161d */
[----:B------:R-:W-:Y:S02]  /*11f0*/  @P0 LOP3.LUT R10, R17, R24, RZ, 0xfc, !PT ;  /* 0x00000018110a0212 */ /* 0x000fe400078efcff */
[----:B------:R-:W-:Y:S02]  /*1200*/  SHF.L.U64.HI R12, R12, 0x2, R13 ;  /* 0x000000020c0c7819 */ /* 0x000fe4000001020d */
[----:B------:R-:W-:Y:S02]  /*1210*/  @P0 LOP3.LUT R11, R15, R8, RZ, 0xfc, !PT ;  /* 0x000000080f0b0212 */ /* 0x000fe400078efcff */
[----:B------:R-:W-:Y:S02]  /*1220*/  SHF.L.W.U32.HI R13, R13, 0x2, R10 ;  /* 0x000000020d0d7819 */ /* 0x000fe40000010e0a */
[----:B------:R-:W-:-:S02]  /*1230*/  IADD3 RZ, P0, PT, RZ, -R14, RZ ;  /* 0x8000000effff7210 */ /* 0x000fc40007f1e0ff */
[----:B------:R-:W-:Y:S02]  /*1240*/  LOP3.LUT R8, RZ, R12, RZ, 0x33, !PT ;  /* 0x0000000cff087212 */ /* 0x000fe400078e33ff */
[----:B------:R-:W-:Y:S02]  /*1250*/  SHF.L.W.U32.HI R10, R10, 0x2, R11 ;  /* 0x000000020a0a7819 */ /* 0x000fe40000010e0b */
[----:B------:R-:W-:Y:S02]  /*1260*/  LOP3.LUT R15, RZ, R13, RZ, 0x33, !PT ;  /* 0x0000000dff0f7212 */ /* 0x000fe400078e33ff */
[----:B------:R-:W-:Y:S02]  /*1270*/  IADD3.X R17, P0, PT, RZ, R8, RZ, P0, !PT ;  /* 0x00000008ff117210 */ /* 0x000fe4000071e4ff */
[----:B------:R-:W-:Y:S02]  /*1280*/  LOP3.LUT R8, RZ, R10, RZ, 0x33, !PT ;  /* 0x0000000aff087212 */ /* 0x000fe400078e33ff */
[----:B------:R-:W-:-:S02]  /*1290*/  IADD3.X R16, P1, PT, RZ, R15, RZ, P0, !PT ;  /* 0x0000000fff107210 */ /* 0x000fc4000073e4ff */
[----:B------:R-:W-:-:S03]  /*12a0*/  ISETP.GT.U32.AND P2, PT, R13, -0x1, PT ;  /* 0xffffffff0d00780c */ /* 0x000fc60003f44070 */
[----:B------:R-:W-:Y:S01]  /*12b0*/  IMAD.X R15, RZ, RZ, R8, P1 ;  /* 0x000000ffff0f7224 */ /* 0x000fe200008e0608 */
[----:B------:R-:W-:-:S04]  /*12c0*/  ISETP.GT.AND.EX P0, PT, R10, -0x1, PT, P2 ;  /* 0xffffffff0a00780c */ /* 0x000fc80003f04320 */
[----:B------:R-:W-:Y:S02]  /*12d0*/  SEL R8, R10, R15, P0 ;  /* 0x0000000f0a087207 */ /* 0x000fe40000000000 */
[----:B------:R-:W-:Y:S02]  /*12e0*/  SEL R19, R13, R16, P0 ;  /* 0x000000100d137207 */ /* 0x000fe40000000000 */
[----:B------:R-:W-:Y:S02]  /*12f0*/  ISETP.NE.U32.AND P1, PT, R8, RZ, PT ;  /* 0x000000ff0800720c */ /* 0x000fe40003f25070 */
[----:B------:R-:W-:Y:S02]  /*1300*/  SEL R17, R12, R17, P0 ;  /* 0x000000110c117207 */ /* 0x000fe40000000000 */
[----:B------:R-:W-:Y:S01]  /*1310*/  SEL R13, R19, R8, !P1 ;  /* 0x00000008130d7207 */ /* 0x000fe20004800000 */
[----:B------:R-:W-:-:S05]  /*1320*/  @!P0 IMAD.MOV R14, RZ, RZ, -R14 ;  /* 0x000000ffff0e8224 */ /* 0x000fca00078e0a0e */
[----:B------:R-:W0:Y:S02]  /*1330*/  FLO.U32 R13, R13 ;  /* 0x0000000d000d7300 */ /* 0x000e2400000e0000 */
[C---:B0-----:R-:W-:Y:S02]  /*1340*/  IADD3 R16, PT, PT, -R13.reuse, 0x1f, RZ ;  /* 0x0000001f0d107810 */ /* 0x041fe40007ffe1ff */
[----:B------:R-:W-:-:S03]  /*1350*/  IADD3 R15, PT, PT, -R13, 0x3f, RZ ;  /* 0x0000003f0d0f7810 */ /* 0x000fc60007ffe1ff */
[----:B------:R-:W-:-:S05]  /*1360*/  @P1 IMAD.MOV R15, RZ, RZ, R16 ;  /* 0x000000ffff0f1224 */ /* 0x000fca00078e0210 */
[----:B------:R-:W-:-:S13]  /*1370*/  ISETP.NE.AND P1, PT, R15, RZ, PT ;  /* 0x000000ff0f00720c */ /* 0x000fda0003f25270 */
[----:B------:R-:W-:Y:S05]  /*1380*/  @!P1 BRA `(.L_x_39) ;  /* 0x0000000000289947 */ /* 0x000fea0003800000 */
[C---:B------:R-:W-:Y:S02]  /*1390*/  LOP3.LUT R12, R15.reuse, 0x3f, RZ, 0xc0, !PT ;  /* 0x0000003f0f0c7812 */ /* 0x040fe400078ec0ff */
[--C-:B------:R-:W-:Y:S02]  /*13a0*/  SHF.R.U64 R14, R14, 0x1, R17.reuse ;  /* 0x000000010e0e7819 */ /* 0x100fe40000001211 */
[----:B------:R-:W-:Y:S02]  /*13b0*/  SHF.R.U32.HI R16, RZ, 0x1, R17 ;  /* 0x00000001ff107819 */ /* 0x000fe40000011611 */
[----:B------:R-:W-:Y:S02]  /*13c0*/  LOP3.LUT R13, R15, 0x3f, RZ, 0xc, !PT ;  /* 0x0000003f0f0d7812 */ /* 0x000fe400078e0cff */
[CC--:B------:R-:W-:Y:S02]  /*13d0*/  SHF.L.U64.HI R17, R19.reuse, R12.reuse, R8 ;  /* 0x0000000c13117219 */ /* 0x0c0fe40000010208 */
[----:B------:R-:W-:-:S02]  /*13e0*/  SHF.L.U32 R12, R19, R12, RZ ;  /* 0x0000000c130c7219 */ /* 0x000fc400000006ff */
[-CC-:B------:R-:W-:Y:S02]  /*13f0*/  SHF.R.U64 R19, R14, R13.reuse, R16.reuse ;  /* 0x0000000d0e137219 */ /* 0x180fe40000001210 */
[----:B------:R-:W-:Y:S02]  /*1400*/  SHF.R.U32.HI R8, RZ, R13, R16 ;  /* 0x0000000dff087219 */ /* 0x000fe40000011610 */
[----:B------:R-:W-:Y:S02]  /*1410*/  LOP3.LUT R19, R12, R19, RZ, 0xfc, !PT ;  /* 0x000000130c137212 */ /* 0x000fe400078efcff */
[----:B------:R-:W-:-:S07]  /*1420*/  LOP3.LUT R8, R17, R8, RZ, 0xfc, !PT ;  /* 0x0000000811087212 */ /* 0x000fce00078efcff */
.L_x_39:
[----:B------:R-:W-:Y:S05]  /*1430*/  BSYNC.RECONVERGENT B1 ;  /* 0x0000000000017941 */ /* 0x000fea0003800200 */
.L_x_38:
[----:B------:R-:W-:-:S04]  /*1440*/  IMAD.WIDE.U32 R16, R19, 0x2168c235, RZ ;  /* 0x2168c23513107825 */ /* 0x000fc800078e00ff */
[----:B------:R-:W-:Y:S01]  /*1450*/  IMAD.MOV.U32 R12, RZ, RZ, R17 ;  /* 0x000000ffff0c7224 */ /* 0x000fe200078e0011 */
[----:B------:R-:W-:Y:S01]  /*1460*/  IADD3 RZ, P1, PT, R16, R16, RZ ;  /* 0x0000001010ff7210 */ /* 0x000fe20007f3e0ff */
[----:B------:R-:W-:Y:S02]  /*1470*/  IMAD.MOV.U32 R13, RZ, RZ, RZ ;  /* 0x000000ffff0d7224 */ /* 0x000fe400078e00ff */
[----:B------:R-:W-:-:S04]  /*1480*/  IMAD.HI.U32 R14, R8, -0x36f0255e, RZ ;  /* 0xc90fdaa2080e7827 */ /* 0x000fc800078e00ff */
[----:B------:R-:W-:-:S04]  /*1490*/  IMAD.WIDE.U32 R12, R19, -0x36f0255e, R12 ;  /* 0xc90fdaa2130c7825 */ /* 0x000fc800078e000c */
[C---:B------:R-:W-:Y:S02]  /*14a0*/  IMAD R17, R8.reuse, -0x36f0255e, RZ ;  /* 0xc90fdaa208117824 */ /* 0x040fe400078e02ff */
[----:B------:R-:W-:-:S04]  /*14b0*/  IMAD.WIDE.U32 R12, P2, R8, 0x2168c235, R12 ;  /* 0x2168c235080c7825 */ /* 0x000fc8000784000c */
[----:B------:R-:W-:Y:S01]  /*14c0*/  IMAD.X R8, RZ, RZ, R14, P2 ;  /* 0x000000ffff087224 */ /* 0x000fe200010e060e */
[----:B------:R-:W-:Y:S02]  /*14d0*/  IADD3 R13, P2, PT, R17, R13, RZ ;  /* 0x0000000d110d7210 */ /* 0x000fe40007f5e0ff */
[----:B------:R-:W-:Y:S02]  /*14e0*/  IADD3.X RZ, P1, PT, R12, R12, RZ, P1, !PT ;  /* 0x0000000c0cff7210 */ /* 0x000fe40000f3e4ff */
[C---:B------:R-:W-:Y:S01]  /*14f0*/  ISETP.GT.U32.AND P3, PT, R13.reuse, RZ, PT ;  /* 0x000000ff0d00720c */ /* 0x040fe20003f64070 */
[----:B------:R-:W-:Y:S01]  /*1500*/  IMAD.X R8, RZ, RZ, R8, P2 ;  /* 0x000000ffff087224 */ /* 0x000fe200010e0608 */
[----:B------:R-:W-:-:S04]  /*1510*/  IADD3.X R12, P2, PT, R13, R13, RZ, P1, !PT ;  /* 0x0000000d0d0c7210 */ /* 0x000fc80000f5e4ff */
[C---:B------:R-:W-:Y:S01]  /*1520*/  ISETP.GT.AND.EX P1, PT, R8.reuse, RZ, PT, P3 ;  /* 0x000000ff0800720c */ /* 0x040fe20003f24330 */
[----:B------:R-:W-:-:S03]  /*1530*/  IMAD.X R17, R8, 0x1, R8, P2 ;  /* 0x0000000108117824 */ /* 0x000fc600010e0608 */
[----:B------:R-:W-:Y:S02]  /*1540*/  SEL R12, R12, R13, P1 ;  /* 0x0000000d0c0c7207 */ /* 0x000fe40000800000 */
[----:B------:R-:W-:Y:S02]  /*1550*/  SEL R13, R17, R8, P1 ;  /* 0x00000008110d7207 */ /* 0x000fe40000800000 */
[----:B------:R-:W-:Y:S02]  /*1560*/  IADD3 R16, P2, PT, R12, 0x1, RZ ;  /* 0x000000010c107810 */ /* 0x000fe40007f5e0ff */
[----:B------:R-:W-:Y:S02]  /*1570*/  SEL R8, RZ, 0xffffffff, !P1 ;  /* 0xffffffffff087807 */ /* 0x000fe40004800000 */
[----:B------:R-:W-:Y:S01]  /*1580*/  LOP3.LUT P1, R9, R9, 0x80000000, RZ, 0xc0, !PT ;  /* 0x8000000009097812 */ /* 0x000fe2000782c0ff */
[----:B------:R-:W-:Y:S02]  /*1590*/  IMAD.X R13, RZ, RZ, R13, P2 ;  /* 0x000000ffff0d7224 */ /* 0x000fe400010e060d */
[----:B------:R-:W-:Y:S01]  /*15a0*/  IMAD.IADD R8, R8, 0x1, -R15 ;  /* 0x0000000108087824 */ /* 0x000fe200078e0a0f */
[----:B------:R-:W-:-:S02]  /*15b0*/  SHF.R.U32.HI R15, RZ, 0x1e, R11 ;  /* 0x0000001eff0f7819 */ /* 0x000fc4000001160b */
[----:B------:R-:W-:Y:S01]  /*15c0*/  SHF.R.U64 R16, R16, 0xa, R13 ;  /* 0x0000000a10107819 */ /* 0x000fe2000000120d */
[----:B------:R-:W-:Y:S01]  /*15d0*/  IMAD.SHL.U32 R8, R8, 0x100000, RZ ;  /* 0x0010000008087824 */ /* 0x000fe200078e00ff */
[----:B------:R-:W-:Y:S02]  /*15e0*/  LEA.HI R10, R10, R15, RZ, 0x1 ;  /* 0x0000000f0a0a7211 */ /* 0x000fe400078f08ff */
[----:B------:R-:W-:Y:S02]  /*15f0*/  IADD3 R16, P2, PT, R16, 0x1, RZ ;  /* 0x0000000110107810 */ /* 0x000fe40007f5e0ff */
[----:B------:R-:W-:Y:S01]  /*1600*/  @!P0 LOP3.LUT R9, R9, 0x80000000, RZ, 0x3c, !PT ;  /* 0x8000000009098812 */ /* 0x000fe200078e3cff */
[----:B------:R-:W-:Y:S01]  /*1610*/  @P1 IMAD.MOV R10, RZ, RZ, -R10 ;  /* 0x000000ffff0a1224 */ /* 0x000fe200078e0a0a */
[----:B------:R-:W-:-:S04]  /*1620*/  LEA.HI.X R13, R13, RZ, RZ, 0x16, P2 ;  /* 0x000000ff0d0d7211 */ /* 0x000fc800010fb4ff */
[--C-:B------:R-:W-:Y:S02]  /*1630*/  SHF.R.U64 R16, R16, 0x1, R13.reuse ;  /* 0x0000000110107819 */ /* 0x100fe4000000120d */
[----:B------:R-:W-:Y:S02]  /*1640*/  SHF.R.U32.HI R11, RZ, 0x1, R13 ;  /* 0x00000001ff0b7819 */ /* 0x000fe4000001160d */
[----:B------:R-:W-:-:S04]  /*1650*/  IADD3 R16, P2, P3, RZ, RZ, R16 ;  /* 0x000000ffff107210 */ /* 0x000fc80007b5e010 */
[----:B------:R-:W-:-:S04]  /*1660*/  IADD3.X R8, PT, PT, R8, 0x3fe00000, R11, P2, P3 ;  /* 0x3fe0000008087810 */ /* 0x000fc800017e640b */
[----:B------:R-:W-:-:S07]  /*1670*/  LOP3.LUT R17, R8, R9, RZ, 0xfc, !PT ;  /* 0x0000000908117212 */ /* 0x000fce00078efcff */
.L_x_33:
[----:B------:R-:W-:Y:S02]  /*1680*/  IMAD.MOV.U32 R8, RZ, RZ, R2 ;  /* 0x000000ffff087224 */ /* 0x000fe400078e0002 */
[----:B------:R-:W-:-:S04]  /*1690*/  IMAD.MOV.U32 R9, RZ, RZ, 0x0 ;  /* 0x00000000ff097424 */ /* 0x000fc800078e00ff */
[----:B------:R-:W-:Y:S05]  /*16a0*/  RET.REL.NODEC R8 `(_Z21initialize_boundariesPfS_fiiii) ;  /* 0xffffffe808547950 */ /* 0x000fea0003c3ffff */
.L_x_40:
        /* <DEDUP_REMOVED lines=13> */
.L_x_42:


//--------------------- .nv.global.init           --------------------------
	.section	.nv.global.init,"aw",@progbits
	.align	16
.nv.global.init:
	.type		__cudart_sin_cos_coeffs,@object
	.size		__cudart_sin_cos_coeffs,(__cudart_i2opi_d - __cudart_sin_cos_coeffs)
__cudart_sin_cos_coeffs:
        /*0000*/ 	.byte	0x46, 0xd2, 0xb0, 0x2c, 0xf1, 0xe5, 0x5a, 0xbe, 0x92, 0xe3, 0xac, 0x69, 0xe3, 0x1d, 0xc7, 0x3e
        /*0010*/ 	.byte	0xa1, 0x62, 0xdb, 0x19, 0xa0, 0x01, 0x2a, 0xbf, 0x18, 0x08, 0x11, 0x11, 0x11, 0x11, 0x81, 0x3f
        /*0020*/ 	.byte	0x54, 0x55, 0x55, 0x55, 0x55, 0x55, 0xc5, 0xbf, 0x00, 0x00, 0x00, 0x00, 0x00, 0x00, 0x00, 0x00
        /*0030*/ 	.byte	0x00, 0x00, 0x00, 0x00, 0x00, 0x00, 0x00, 0x00, 0x64, 0x81, 0xfd, 0x20, 0x83, 0xff, 0xa8, 0xbd
        /*0040*/ 	.byte	0x28, 0x85, 0xef, 0xc1, 0xa7, 0xee, 0x21, 0x3e, 0xd9, 0xe6, 0x06, 0x8e, 0x4f, 0x7e, 0x92, 0xbe
        /*0050*/ 	.byte	0xe9, 0xbc, 0xdd, 0x19, 0xa0, 0x01, 0xfa, 0x3e, 0x47, 0x5d, 0xc1, 0x16, 0x6c, 0xc1, 0x56, 0xbf
        /*0060*/ 	.byte	0x51, 0x55, 0x55, 0x55, 0x55, 0x55, 0xa5, 0x3f, 0x00, 0x00, 0x00, 0x00, 0x00, 0x00, 0xe0, 0xbf
        /*0070*/ 	.byte	0x00, 0x00, 0x00, 0x00, 0x00, 0x00, 0xf0, 0x3f, 0x00, 0x00, 0x00, 0x00, 0x00, 0x00, 0x00, 0x00
	.type		__cudart_i2opi_d,@object
	.size		__cudart_i2opi_d,(.L_0 - __cudart_i2opi_d)
__cudart_i2opi_d:
        /* <DEDUP_REMOVED lines=9> */
.L_0:


//--------------------- .nv.shared.reserved.0     --------------------------
	.section	.nv.shared.reserved.0,"aw",@nobits
	.weak		__nv_reservedSMEM_offset_0_alias
	.size		__nv_reservedSMEM_offset_0_alias, 0, 64
	.other		__nv_reservedSMEM_offset_0_alias,@"STO_CUDA_RESERVED_SHARED STV_DEFAULT"
__nv_reservedSMEM_offset_0_alias:
	.zero		0
	.zero		64


//--------------------- .nv.constant0._Z13jacobi_kernelILi16ELi16EEvPfPKfiiiS0_iS0_iiPiS3_S3_S3_ --------------------------
	.section	.nv.constant0._Z13jacobi_kernelILi16ELi16EEvPfPKfiiiS0_iS0_iiPiS3_S3_S3_,"a",@progbits
	.sectionflags	@""
	.align	4
.nv.constant0._Z13jacobi_kernelILi16ELi16EEvPfPKfiiiS0_iS0_iiPiS3_S3_S3_:
	.zero		992


//--------------------- .nv.constant0._Z21initialize_boundariesPfS_fiiii --------------------------
	.section	.nv.constant0._Z21initialize_boundariesPfS_fiiii,"a",@progbits
	.sectionflags	@""
	.align	4
.nv.constant0._Z21initialize_boundariesPfS_fiiii:
	.zero		932


//--------------------- SYMBOLS --------------------------

	.type		.nv.reservedSmem.offset0,@object
	.size		.nv.reservedSmem.offset0,0x4
